	.headerflags	@"EF_CUDA_TEXMODE_UNIFIED EF_CUDA_64BIT_ADDRESS EF_CUDA_ACCELERATORS EF_CUDA_SM90 EF_CUDA_VIRTUAL_SM(EF_CUDA_SM90)"
	.elftype	@"ET_EXEC"


//--------------------- .nv.info                  --------------------------
	.section	.nv.info,"",@"SHT_CUDA_INFO"
	.align	4


	//----- nvinfo : EIATTR_REGCOUNT
	.align		4
        /*0000*/ 	.byte	0x04, 0x2f
        /*0002*/ 	.short	(.L_1 - .L_0)
	.align		4
.L_0:
        /*0004*/ 	.word	index@(triton_poi_fused_avg_pool2d_convolution_53)
        /*0008*/ 	.word	0x00000030


	//----- nvinfo : EIATTR_MIN_STACK_SIZE
	.align		4
.L_1:
        /*000c*/ 	.byte	0x04, 0x12
        /*000e*/ 	.short	(.L_3 - .L_2)
	.align		4
.L_2:
        /*0010*/ 	.word	index@(triton_poi_fused_avg_pool2d_convolution_53)
        /*0014*/ 	.word	0x00000000


	//----- nvinfo : EIATTR_FRAME_SIZE
	.align		4
.L_3:
        /*0018*/ 	.byte	0x04, 0x11
        /*001a*/ 	.short	(.L_5 - .L_4)
	.align		4
.L_4:
        /*001c*/ 	.word	index@(triton_poi_fused_avg_pool2d_convolution_53)
        /*0020*/ 	.word	0x00000000


	//----- nvinfo : EIATTR_MIN_STACK_SIZE
	.align		4
.L_5:
        /*0024*/ 	.byte	0x04, 0x12
        /*0026*/ 	.short	(.L_7 - .L_6)
	.align		4
.L_6:
        /*0028*/ 	.word	index@(triton_poi_fused_avg_pool2d_convolution_53)
        /*002c*/ 	.word	0x00000000
.L_7:


//--------------------- .nv.info.triton_poi_fused_avg_pool2d_convolution_53 --------------------------
	.section	.nv.info.triton_poi_fused_avg_pool2d_convolution_53,"",@"SHT_CUDA_INFO"
	.sectionflags	@""
	.align	4


	//----- nvinfo : EIATTR_CUDA_API_VERSION
	.align		4
        /*0000*/ 	.byte	0x04, 0x37
        /*0002*/ 	.short	(.L_9 - .L_8)
.L_8:
        /*0004*/ 	.word	0x0000007c


	//----- nvinfo : EIATTR_KPARAM_INFO
	.align		4
.L_9:
        /*0008*/ 	.byte	0x04, 0x17
        /*000a*/ 	.short	(.L_11 - .L_10)
.L_10:
        /*000c*/ 	.word	0x00000000
        /*0010*/ 	.short	0x0006
        /*0012*/ 	.short	0x002c
        /*0014*/ 	.byte	0x00, 0xf0, 0x11, 0x00


	//----- nvinfo : EIATTR_KPARAM_INFO
	.align		4
.L_11:
        /*0018*/ 	.byte	0x04, 0x17
        /*001a*/ 	.short	(.L_13 - .L_12)
.L_12:
        /*001c*/ 	.word	0x00000000
        /*0020*/ 	.short	0x0005
        /*0022*/ 	.short	0x0028
        /*0024*/ 	.byte	0x00, 0xf0, 0x11, 0x00


	//----- nvinfo : EIATTR_KPARAM_INFO
	.align		4
.L_13:
        /*0028*/ 	.byte	0x04, 0x17
        /*002a*/ 	.short	(.L_15 - .L_14)
.L_14:
        /*002c*/ 	.word	0x00000000
        /*0030*/ 	.short	0x0004
        /*0032*/ 	.short	0x0020
        /*0034*/ 	.byte	0x00, 0xf4, 0x21, 0x00


	//----- nvinfo : EIATTR_KPARAM_INFO
	.align		4
.L_15:
        /*0038*/ 	.byte	0x04, 0x17
        /*003a*/ 	.short	(.L_17 - .L_16)
.L_16:
        /*003c*/ 	.word	0x00000000
        /*0040*/ 	.short	0x0003
        /*0042*/ 	.short	0x0018
        /*0044*/ 	.byte	0x00, 0xf4, 0x21, 0x00


	//----- nvinfo : EIATTR_KPARAM_INFO
	.align		4
.L_17:
        /*0048*/ 	.byte	0x04, 0x17
        /*004a*/ 	.short	(.L_19 - .L_18)
.L_18:
        /*004c*/ 	.word	0x00000000
        /*0050*/ 	.short	0x0002
        /*0052*/ 	.short	0x0010
        /*0054*/ 	.byte	0x00, 0xf4, 0x21, 0x00


	//----- nvinfo : EIATTR_KPARAM_INFO
	.align		4
.L_19:
        /*0058*/ 	.byte	0x04, 0x17
        /*005a*/ 	.short	(.L_21 - .L_20)
.L_20:
        /*005c*/ 	.word	0x00000000
        /*0060*/ 	.short	0x0001
        /*0062*/ 	.short	0x0008
        /*0064*/ 	.byte	0x00, 0xf4, 0x21, 0x00


	//----- nvinfo : EIATTR_KPARAM_INFO
	.align		4
.L_21:
        /*0068*/ 	.byte	0x04, 0x17
        /*006a*/ 	.short	(.L_23 - .L_22)
.L_22:
        /*006c*/ 	.word	0x00000000
        /*0070*/ 	.short	0x0000
        /*0072*/ 	.short	0x0000
        /*0074*/ 	.byte	0x00, 0xf4, 0x21, 0x00


	//----- nvinfo : EIATTR_SPARSE_MMA_MASK
	.align		4
.L_23:
        /*0078*/ 	.byte	0x03, 0x50
        /*007a*/ 	.short	0x0000


	//----- nvinfo : EIATTR_MAXREG_COUNT
	.align		4
        /*007c*/ 	.byte	0x03, 0x1b
        /*007e*/ 	.short	0x00ff


	//----- nvinfo : EIATTR_EXIT_INSTR_OFFSETS
	.align		4
        /*0080*/ 	.byte	0x04, 0x1c
        /*0082*/ 	.short	(.L_25 - .L_24)


	//   ....[0]....
.L_24:
        /*0084*/ 	.word	0x000024d0


	//   ....[1]....
        /*0088*/ 	.word	0x00002510


	//----- nvinfo : EIATTR_REQNTID
	.align		4
.L_25:
        /*008c*/ 	.byte	0x04, 0x10
        /*008e*/ 	.short	(.L_27 - .L_26)
.L_26:
        /*0090*/ 	.word	0x00000080
        /*0094*/ 	.word	0x00000001
        /*0098*/ 	.word	0x00000001


	//----- nvinfo : EIATTR_CBANK_PARAM_SIZE
	.align		4
.L_27:
        /*009c*/ 	.byte	0x03, 0x19
        /*009e*/ 	.short	0x0030


	//----- nvinfo : EIATTR_PARAM_CBANK
	.align		4
        /*00a0*/ 	.byte	0x04, 0x0a
        /*00a2*/ 	.short	(.L_29 - .L_28)
	.align		4
.L_28:
        /*00a4*/ 	.word	index@(.nv.constant0.triton_poi_fused_avg_pool2d_convolution_53)
        /*00a8*/ 	.short	0x0210
        /*00aa*/ 	.short	0x0030


	//----- nvinfo : EIATTR_SW_WAR
	.align		4
.L_29:
        /*00ac*/ 	.byte	0x04, 0x36
        /*00ae*/ 	.short	(.L_31 - .L_30)
.L_30:
        /*00b0*/ 	.word	0x00000008
.L_31:


//--------------------- .nv.callgraph             --------------------------
	.section	.nv.callgraph,"",@"SHT_CUDA_CALLGRAPH"
	.align	4
	.sectionentsize	8
	.align		4
        /*0000*/ 	.word	0x00000000
	.align		4
        /*0004*/ 	.word	0xffffffff
	.align		4
        /*0008*/ 	.word	0x00000000
	.align		4
        /*000c*/ 	.word	0xfffffffe
	.align		4
        /*0010*/ 	.word	0x00000000
	.align		4
        /*0014*/ 	.word	0xfffffffd
	.align		4
        /*0018*/ 	.word	0x00000000
	.align		4
        /*001c*/ 	.word	0xfffffffc


//--------------------- .text.triton_poi_fused_avg_pool2d_convolution_53 --------------------------
	.section	.text.triton_poi_fused_avg_pool2d_convolution_53,"ax",@progbits
	.sectionflags	@"SHF_BARRIERS=1"
	.align	128
        .global         triton_poi_fused_avg_pool2d_convolution_53
        .type           triton_poi_fused_avg_pool2d_convolution_53,@function
        .size           triton_poi_fused_avg_pool2d_convolution_53,(.L_x_1 - triton_poi_fused_avg_pool2d_convolution_53)
        .other          triton_poi_fused_avg_pool2d_convolution_53,@"STO_CUDA_ENTRY STV_DEFAULT"
triton_poi_fused_avg_pool2d_convolution_53:
.text.triton_poi_fused_avg_pool2d_convolution_53:
[----:B------:R-:W0:Y:S01]  /*0000*/  LDC R1, c[0x0][0x28] ;  /* 0x00000a00ff017b82 */ /* 0x000e220000000800 */
[----:B------:R-:W1:Y:S07]  /*0010*/  S2R R4, SR_TID.X ;  /* 0x0000000000047919 */ /* 0x000e6e0000002100 */
[----:B------:R-:W2:Y:S01]  /*0020*/  LDC.64 R24, c[0x0][0x210] ;  /* 0x00008400ff187b82 */ /* 0x000ea20000000a00 */
[----:B------:R-:W-:Y:S01]  /*0030*/  CS2R R32, SRZ ;  /* 0x0000000000207805 */ /* 0x000fe2000001ff00 */
[----:B------:R-:W-:Y:S01]  /*0040*/  IMAD.MOV.U32 R29, RZ, RZ, RZ ;  /* 0x000000ffff1d7224 */ /* 0x000fe200078e00ff */
[----:B------:R-:W3:Y:S01]  /*0050*/  S2R R0, SR_CTAID.X ;  /* 0x0000000000007919 */ /* 0x000ee20000002500 */
[----:B------:R-:W-:Y:S01]  /*0060*/  ULDC.64 UR6, c[0x0][0x208] ;  /* 0x0000820000067ab9 */ /* 0x000fe20000000a00 */
[----:B------:R-:W4:Y:S01]  /*0070*/  S2R R2, SR_CTAID.Y ;  /* 0x0000000000027919 */ /* 0x000f220000002600 */
[----:B-1----:R-:W-:Y:S01]  /*0080*/  IMAD.SHL.U32 R27, R4, 0x4, RZ ;  /* 0x00000004041b7824 */ /* 0x002fe200078e00ff */
[----:B------:R-:W-:Y:S01]  /*0090*/  SHF.R.U32.HI R28, RZ, 0x3, R4 ;  /* 0x00000003ff1c7819 */ /* 0x000fe20000011604 */
[----:B---3--:R-:W-:Y:S01]  /*00a0*/  IMAD.SHL.U32 R34, R0, 0x20, RZ ;  /* 0x0000002000227824 */ /* 0x008fe200078e00ff */
[----:B------:R-:W-:-:S02]  /*00b0*/  SHF.R.S32.HI R10, RZ, 0x1a, R0 ;  /* 0x0000001aff0a7819 */ /* 0x000fc40000011400 */
[----:B------:R-:W-:Y:S01]  /*00c0*/  SGXT.U32 R28, R28, 0x4 ;  /* 0x000000041c1c781a */ /* 0x000fe20000000000 */
[----:B----4-:R-:W-:Y:S01]  /*00d0*/  IMAD.SHL.U32 R26, R2, 0x20, RZ ;  /* 0x00000020021a7824 */ /* 0x010fe200078e00ff */
[----:B------:R-:W-:Y:S02]  /*00e0*/  LOP3.LUT R5, R34, 0x1c, R27, 0xf8, !PT ;  /* 0x0000001c22057812 */ /* 0x000fe400078ef81b */
[----:B------:R-:W-:Y:S02]  /*00f0*/  SGXT R10, R10, 0x1 ;  /* 0x000000010a0a781a */ /* 0x000fe40000000200 */
[C---:B------:R-:W-:Y:S01]  /*0100*/  LOP3.LUT R3, R5.reuse, 0x2, RZ, 0xfc, !PT ;  /* 0x0000000205037812 */ /* 0x040fe200078efcff */
[C---:B------:R-:W-:Y:S01]  /*0110*/  VIADD R35, R5.reuse, 0xfffffff8 ;  /* 0xfffffff805237836 */ /* 0x040fe20000000000 */
[----:B------:R-:W-:Y:S01]  /*0120*/  LOP3.LUT R18, R26, R28, RZ, 0xfc, !PT ;  /* 0x0000001c1a127212 */ /* 0x000fe200078efcff */
[----:B------:R-:W-:Y:S01]  /*0130*/  VIADD R19, R5, 0xfffffff7 ;  /* 0xfffffff705137836 */ /* 0x000fe20000000000 */
[----:B------:R-:W-:-:S02]  /*0140*/  LEA.HI R0, R10, R3, RZ, 0x3 ;  /* 0x000000030a007211 */ /* 0x000fc400078f18ff */
[----:B------:R-:W-:Y:S01]  /*0150*/  LOP3.LUT R20, R26, 0x10, R28, 0xfe, !PT ;  /* 0x000000101a147812 */ /* 0x000fe200078efe1c */
[----:B------:R-:W-:Y:S01]  /*0160*/  IMAD R31, R18, 0x40, R19 ;  /* 0x00000040121f7824 */ /* 0x000fe200078e0213 */
[----:B------:R-:W-:Y:S02]  /*0170*/  LOP3.LUT R0, R0, 0xfffffff8, RZ, 0xc0, !PT ;  /* 0xfffffff800007812 */ /* 0x000fe400078ec0ff */
[----:B------:R-:W-:Y:S01]  /*0180*/  ISETP.GE.U32.AND P5, PT, R35, 0x38, PT ;  /* 0x000000382300780c */ /* 0x000fe20003fa6070 */
[----:B------:R-:W-:Y:S01]  /*0190*/  VIADD R15, R31, 0x2 ;  /* 0x000000021f0f7836 */ /* 0x000fe20000000000 */
[----:B------:R-:W-:Y:S02]  /*01a0*/  IADD3 R4, R3, -R0, RZ ;  /* 0x8000000003047210 */ /* 0x000fe40007ffe0ff */
[----:B------:R-:W-:Y:S01]  /*01b0*/  LEA R19, R20, R19, 0x6 ;  /* 0x0000001314137211 */ /* 0x000fe200078e30ff */
[----:B--2---:R-:W-:Y:S01]  /*01c0*/  IMAD.WIDE R14, R15, 0x4, R24 ;  /* 0x000000040f0e7825 */ /* 0x004fe200078e0218 */
[----:B------:R-:W-:-:S03]  /*01d0*/  ISETP.GT.AND P6, PT, R4, RZ, !P5 ;  /* 0x000000ff0400720c */ /* 0x000fc60006fc4270 */
[----:B------:R-:W-:-:S04]  /*01e0*/  VIADD R23, R19, 0x2 ;  /* 0x0000000213177836 */ /* 0x000fc80000000000 */
[----:B------:R-:W-:-:S06]  /*01f0*/  IMAD.WIDE R22, R23, 0x4, R24 ;  /* 0x0000000417167825 */ /* 0x000fcc00078e0218 */
[----:B------:R-:W2:Y:S04]  /*0200*/  @P6 LDG.E.EL R32, desc[UR6][R14.64] ;  /* 0x000000060e206981 */ /* 0x000ea8000c2e1900 */
[----:B------:R-:W3:Y:S01]  /*0210*/  @P6 LDG.E.EL R29, desc[UR6][R22.64] ;  /* 0x00000006161d6981 */ /* 0x000ee2000c2e1900 */
[----:B------:R-:W-:Y:S01]  /*0220*/  LEA.HI R6, R10, R5, RZ, 0x3 ;  /* 0x000000050a067211 */ /* 0x000fe200078f18ff */
[----:B------:R-:W-:Y:S01]  /*0230*/  VIADD R16, R5, 0xfffffff8 ;  /* 0xfffffff805107836 */ /* 0x000fe20000000000 */
[----:B------:R-:W-:Y:S01]  /*0240*/  HFMA2.MMA R3, -RZ, RZ, 0, 0 ;  /* 0x00000000ff037435 */ /* 0x000fe200000001ff */
[----:B------:R-:W-:Y:S01]  /*0250*/  IMAD.MOV.U32 R17, RZ, RZ, RZ ;  /* 0x000000ffff117224 */ /* 0x000fe200078e00ff */
[----:B------:R-:W-:-:S04]  /*0260*/  LOP3.LUT R0, R6, 0xfffffff8, RZ, 0xc0, !PT ;  /* 0xfffffff806007812 */ /* 0x000fc800078ec0ff */
[----:B------:R-:W-:-:S04]  /*0270*/  IADD3 R7, R5, -R0, RZ ;  /* 0x8000000005077210 */ /* 0x000fc80007ffe0ff */
[C---:B------:R-:W-:Y:S01]  /*0280*/  ISETP.GT.AND P3, PT, R7.reuse, -0x1, PT ;  /* 0xffffffff0700780c */ /* 0x040fe20003f64270 */
[----:B------:R-:W-:-:S05]  /*0290*/  VIADD R0, R7, 0x1 ;  /* 0x0000000107007836 */ /* 0x000fca0000000000 */
[----:B------:R-:W-:-:S04]  /*02a0*/  ISETP.LT.AND P0, PT, R0, 0x8, P3 ;  /* 0x000000080000780c */ /* 0x000fc80001f01270 */
[----:B------:R-:W-:Y:S02]  /*02b0*/  ISETP.LT.U32.AND P1, PT, R16, 0x38, P0 ;  /* 0x000000381000780c */ /* 0x000fe40000721070 */
[----:B------:R-:W-:-:S04]  /*02c0*/  ISETP.GT.AND P4, PT, R7, RZ, PT ;  /* 0x000000ff0700720c */ /* 0x000fc80003f84270 */
[----:B------:R-:W-:-:S07]  /*02d0*/  ISETP.LT.U32.AND P2, PT, R35, 0x38, P4 ;  /* 0x000000382300780c */ /* 0x000fce0002741070 */
[----:B------:R1:W4:Y:S01]  /*02e0*/  @P1 LDG.E.EL R3, desc[UR6][R22.64] ;  /* 0x0000000616031981 */ /* 0x000322000c2e1900 */
[----:B------:R-:W-:-:S03]  /*02f0*/  IMAD.MOV.U32 R30, RZ, RZ, RZ ;  /* 0x000000ffff1e7224 */ /* 0x000fc600078e00ff */
[----:B------:R-:W5:Y:S01]  /*0300*/  @P1 LDG.E.EL R17, desc[UR6][R14.64] ;  /* 0x000000060e111981 */ /* 0x000f62000c2e1900 */
[----:B------:R-:W-:-:S04]  /*0310*/  IMAD.WIDE R8, R31, 0x4, R24 ;  /* 0x000000041f087825 */ /* 0x000fc800078e0218 */
[----:B------:R-:W-:Y:S01]  /*0320*/  IMAD.WIDE R12, R19, 0x4, R24 ;  /* 0x00000004130c7825 */ /* 0x000fe200078e0218 */
[----:B------:R-:W5:Y:S04]  /*0330*/  @P2 LDG.E.EL R33, desc[UR6][R8.64] ;  /* 0x0000000608212981 */ /* 0x000f68000c2e1900 */
[----:B------:R1:W5:Y:S01]  /*0340*/  @P2 LDG.E.EL R30, desc[UR6][R12.64] ;  /* 0x000000060c1e2981 */ /* 0x000362000c2e1900 */
[----:B------:R-:W-:-:S04]  /*0350*/  LOP3.LUT R11, R5, 0x1, RZ, 0xfc, !PT ;  /* 0x00000001050b7812 */ /* 0x000fc800078efcff */
[----:B------:R-:W-:-:S04]  /*0360*/  LEA.HI R0, R10, R11, RZ, 0x3 ;  /* 0x0000000b0a007211 */ /* 0x000fc800078f18ff */
[----:B------:R-:W-:-:S05]  /*0370*/  LOP3.LUT R0, R0, 0xfffffff8, RZ, 0xc0, !PT ;  /* 0xfffffff800007812 */ /* 0x000fca00078ec0ff */
[----:B------:R-:W-:Y:S01]  /*0380*/  IMAD.IADD R0, R11, 0x1, -R0 ;  /* 0x000000010b007824 */ /* 0x000fe200078e0a00 */
[----:B------:R-:W-:Y:S01]  /*0390*/  IADD3 R37, R19, 0x1, RZ ;  /* 0x0000000113257810 */ /* 0x000fe20007ffe0ff */
[----:B------:R-:W-:Y:S02]  /*03a0*/  VIADD R39, R31, 0x1 ;  /* 0x000000011f277836 */ /* 0x000fe40000000000 */
[----:B-1----:R-:W-:Y:S02]  /*03b0*/  IMAD.MOV.U32 R22, RZ, RZ, RZ ;  /* 0x000000ffff167224 */ /* 0x002fe400078e00ff */
[----:B------:R-:W-:Y:S02]  /*03c0*/  IMAD.MOV.U32 R21, RZ, RZ, RZ ;  /* 0x000000ffff157224 */ /* 0x000fe400078e00ff */
[----:B------:R-:W-:-:S04]  /*03d0*/  IMAD.WIDE R38, R39, 0x4, R24 ;  /* 0x0000000427267825 */ /* 0x000fc800078e0218 */
[----:B------:R-:W-:Y:S01]  /*03e0*/  IMAD.WIDE R36, R37, 0x4, R24 ;  /* 0x0000000425247825 */ /* 0x000fe200078e0218 */
[----:B--2---:R-:W-:Y:S02]  /*03f0*/  SEL R32, R32, RZ, P6 ;  /* 0x000000ff20207207 */ /* 0x004fe40003000000 */
[----:B---3--:R-:W-:Y:S02]  /*0400*/  SEL R29, R29, RZ, P6 ;  /* 0x000000ff1d1d7207 */ /* 0x008fe40003000000 */
[----:B------:R-:W-:-:S13]  /*0410*/  ISETP.GT.AND P6, PT, R0, RZ, !P5 ;  /* 0x000000ff0000720c */ /* 0x000fda0006fc4270 */
[----:B------:R-:W2:Y:S04]  /*0420*/  @P6 LDG.E.EL R22, desc[UR6][R38.64] ;  /* 0x0000000626166981 */ /* 0x000ea8000c2e1900 */
[----:B------:R-:W3:Y:S01]  /*0430*/  @P6 LDG.E.EL R21, desc[UR6][R36.64] ;  /* 0x0000000624156981 */ /* 0x000ee2000c2e1900 */
[----:B----4-:R-:W-:Y:S02]  /*0440*/  SEL R23, R3, RZ, P1 ;  /* 0x000000ff03177207 */ /* 0x010fe40000800000 */
[----:B------:R-:W-:-:S04]  /*0450*/  LOP3.LUT R3, R5, 0x3, RZ, 0xfc, !PT ;  /* 0x0000000305037812 */ /* 0x000fc800078efcff */
[----:B0-----:R-:W-:Y:S02]  /*0460*/  LEA.HI R12, R10, R3, RZ, 0x3 ;  /* 0x000000030a0c7211 */ /* 0x001fe400078f18ff */
[----:B-----5:R-:W-:Y:S02]  /*0470*/  SEL R17, R17, RZ, P1 ;  /* 0x000000ff11117207 */ /* 0x020fe40000800000 */
[----:B------:R-:W-:Y:S02]  /*0480*/  LOP3.LUT R12, R12, 0xfffffff8, RZ, 0xc0, !PT ;  /* 0xfffffff80c0c7812 */ /* 0x000fe400078ec0ff */
[----:B------:R-:W-:-:S03]  /*0490*/  ISETP.LT.U32.AND P1, PT, R35, 0x38, P3 ;  /* 0x000000382300780c */ /* 0x000fc60001f21070 */
[----:B------:R-:W-:Y:S01]  /*04a0*/  IMAD.IADD R3, R3, 0x1, -R12 ;  /* 0x0000000103037824 */ /* 0x000fe200078e0a0c */
[----:B------:R-:W-:Y:S02]  /*04b0*/  CS2R R8, SRZ ;  /* 0x0000000000087805 */ /* 0x000fe4000001ff00 */
[----:B------:R-:W-:Y:S02]  /*04c0*/  CS2R R10, SRZ ;  /* 0x00000000000a7805 */ /* 0x000fe4000001ff00 */
[----:B------:R-:W-:Y:S02]  /*04d0*/  CS2R R12, SRZ ;  /* 0x00000000000c7805 */ /* 0x000fe4000001ff00 */
[----:B------:R-:W-:Y:S02]  /*04e0*/  CS2R R14, SRZ ;  /* 0x00000000000e7805 */ /* 0x000fe4000001ff00 */
[----:B------:R-:W-:Y:S02]  /*04f0*/  SEL R33, R33, RZ, P2 ;  /* 0x000000ff21217207 */ /* 0x000fe40001000000 */
[----:B------:R-:W-:-:S02]  /*0500*/  SEL R30, R30, RZ, P2 ;  /* 0x000000ff1e1e7207 */ /* 0x000fc40001000000 */
[----:B------:R-:W-:Y:S01]  /*0510*/  ISETP.GT.AND P2, PT, R3, RZ, !P5 ;  /* 0x000000ff0300720c */ /* 0x000fe20006f44270 */
[----:B------:R-:W-:Y:S01]  /*0520*/  VIADD R19, R19, 0x3 ;  /* 0x0000000313137836 */ /* 0x000fe20000000000 */
[----:B------:R-:W-:Y:S01]  /*0530*/  IADD3 R41, R31, 0x3, RZ ;  /* 0x000000031f297810 */ /* 0x000fe20007ffe0ff */
[----:B------:R0:W4:Y:S04]  /*0540*/  @P1 LDG.E.EL.128 R8, desc[UR6][R38.64] ;  /* 0x0000000626081981 */ /* 0x000128000c2e1d00 */
[----:B------:R1:W5:Y:S01]  /*0550*/  @P1 LDG.E.EL.128 R12, desc[UR6][R36.64] ;  /* 0x00000006240c1981 */ /* 0x000362000c2e1d00 */
[----:B------:R-:W-:Y:S01]  /*0560*/  IMAD.WIDE R40, R41, 0x4, R24 ;  /* 0x0000000429287825 */ /* 0x000fe200078e0218 */
[----:B0-----:R-:W-:-:S03]  /*0570*/  CS2R R38, SRZ ;  /* 0x0000000000267805 */ /* 0x001fc6000001ff00 */
[----:B-1----:R-:W-:-:S03]  /*0580*/  IMAD.WIDE R36, R19, 0x4, R24 ;  /* 0x0000000413247825 */ /* 0x002fc600078e0218 */
[----:B------:R-:W5:Y:S04]  /*0590*/  @P2 LDG.E.EL R39, desc[UR6][R40.64] ;  /* 0x0000000628272981 */ /* 0x000f68000c2e1900 */
[----:B------:R-:W5:Y:S01]  /*05a0*/  @P2 LDG.E.EL R38, desc[UR6][R36.64] ;  /* 0x0000000624262981 */ /* 0x000f62000c2e1900 */
[----:B------:R-:W-:Y:S02]  /*05b0*/  IMAD.MOV.U32 R19, RZ, RZ, RZ ;  /* 0x000000ffff137224 */ /* 0x000fe400078e00ff */
[----:B------:R-:W-:Y:S01]  /*05c0*/  IMAD.MOV.U32 R31, RZ, RZ, RZ ;  /* 0x000000ffff1f7224 */ /* 0x000fe200078e00ff */
[----:B--2---:R-:W-:Y:S02]  /*05d0*/  SEL R22, R22, RZ, P6 ;  /* 0x000000ff16167207 */ /* 0x004fe40003000000 */
[----:B---3--:R-:W-:-:S02]  /*05e0*/  SEL R21, R21, RZ, P6 ;  /* 0x000000ff15157207 */ /* 0x008fc40003000000 */
[----:B------:R-:W-:-:S13]  /*05f0*/  ISETP.LT.U32.AND P6, PT, R0, 0x7, !P5 ;  /* 0x000000070000780c */ /* 0x000fda0006fc1070 */
[----:B------:R0:W2:Y:S04]  /*0600*/  @P6 LDG.E.EL R19, desc[UR6][R40.64] ;  /* 0x0000000628136981 */ /* 0x0000a8000c2e1900 */
[----:B------:R1:W3:Y:S01]  /*0610*/  @P6 LDG.E.EL R31, desc[UR6][R36.64] ;  /* 0x00000006241f6981 */ /* 0x0002e2000c2e1900 */
[----:B------:R-:W-:Y:S01]  /*0620*/  IADD3 R35, R4, 0x1, RZ ;  /* 0x0000000104237810 */ /* 0x000fe20007ffe0ff */
[----:B0-----:R-:W-:Y:S01]  /*0630*/  IMAD.MOV.U32 R40, RZ, RZ, RZ ;  /* 0x000000ffff287224 */ /* 0x001fe200078e00ff */
[----:B----4-:R-:W-:Y:S02]  /*0640*/  SEL R8, R8, RZ, P1 ;  /* 0x000000ff08087207 */ /* 0x010fe40000800000 */
[----:B------:R-:W-:Y:S02]  /*0650*/  SEL R9, R9, RZ, P1 ;  /* 0x000000ff09097207 */ /* 0x000fe40000800000 */
[----:B------:R-:W-:-:S02]  /*0660*/  SEL R10, R10, RZ, P1 ;  /* 0x000000ff0a0a7207 */ /* 0x000fc40000800000 */
[----:B------:R-:W-:Y:S02]  /*0670*/  SEL R11, R11, RZ, P1 ;  /* 0x000000ff0b0b7207 */ /* 0x000fe40000800000 */
[----:B-----5:R-:W-:Y:S02]  /*0680*/  SEL R12, R12, RZ, P1 ;  /* 0x000000ff0c0c7207 */ /* 0x020fe40000800000 */
[----:B------:R-:W-:Y:S02]  /*0690*/  SEL R13, R13, RZ, P1 ;  /* 0x000000ff0d0d7207 */ /* 0x000fe40000800000 */
[----:B------:R-:W-:Y:S02]  /*06a0*/  SEL R14, R14, RZ, P1 ;  /* 0x000000ff0e0e7207 */ /* 0x000fe40000800000 */
[----:B------:R-:W-:Y:S02]  /*06b0*/  SEL R15, R15, RZ, P1 ;  /* 0x000000ff0f0f7207 */ /* 0x000fe40000800000 */
[----:B------:R-:W-:-:S04]  /*06c0*/  ISETP.GE.AND P1, PT, R35, 0x8, PT ;  /* 0x000000082300780c */ /* 0x000fc80003f26270 */
[----:B------:R-:W-:Y:S01]  /*06d0*/  ISETP.GT.AND P1, PT, R4, -0x1, !P1 ;  /* 0xffffffff0400780c */ /* 0x000fe20004f24270 */
[----:B------:R-:W-:Y:S01]  /*06e0*/  VIADD R35, R5, 0xfffffffb ;  /* 0xfffffffb05237836 */ /* 0x000fe20000000000 */
[----:B------:R-:W-:Y:S02]  /*06f0*/  SEL R39, R39, RZ, P2 ;  /* 0x000000ff27277207 */ /* 0x000fe40001000000 */
[----:B------:R-:W-:Y:S02]  /*0700*/  SEL R38, R38, RZ, P2 ;  /* 0x000000ff26267207 */ /* 0x000fe40001000000 */
[----:B------:R-:W-:Y:S01]  /*0710*/  ISETP.LT.U32.AND P2, PT, R16, 0x38, P1 ;  /* 0x000000381000780c */ /* 0x000fe20000f41070 */
[----:B------:R-:W-:Y:S01]  /*0720*/  IMAD R41, R18, 0x40, R35 ;  /* 0x0000004012297824 */ /* 0x000fe200078e0223 */
[----:B------:R-:W-:-:S03]  /*0730*/  IADD3 R16, R3, 0x1, RZ ;  /* 0x0000000103107810 */ /* 0x000fc60007ffe0ff */
[----:B-1----:R-:W-:Y:S01]  /*0740*/  IMAD.WIDE R36, R41, 0x4, R24 ;  /* 0x0000000429247825 */ /* 0x002fe200078e0218 */
[----:B------:R-:W-:-:S03]  /*0750*/  ISETP.LT.U32.AND P5, PT, R16, 0x8, !P5 ;  /* 0x000000081000780c */ /* 0x000fc60006fa1070 */
[----:B------:R-:W-:-:S04]  /*0760*/  VIADD R43, R41, 0x1 ;  /* 0x00000001292b7836 */ /* 0x000fc80000000000 */
[----:B------:R0:W4:Y:S01]  /*0770*/  @P2 LDG.E.EL R40, desc[UR6][R36.64] ;  /* 0x0000000624282981 */ /* 0x000122000c2e1900 */
[----:B------:R-:W-:-:S04]  /*0780*/  IMAD.WIDE R42, R43, 0x4, R24 ;  /* 0x000000042b2a7825 */ /* 0x000fc800078e0218 */
[----:B------:R-:W-:Y:S01]  /*0790*/  IMAD R41, R20, 0x40, R35 ;  /* 0x0000004014297824 */ /* 0x000fe200078e0223 */
[----:B0-----:R-:W-:Y:S01]  /*07a0*/  CS2R R36, SRZ ;  /* 0x0000000000247805 */ /* 0x001fe2000001ff00 */
[----:B------:R-:W-:-:S05]  /*07b0*/  IMAD.MOV.U32 R35, RZ, RZ, RZ ;  /* 0x000000ffff237224 */ /* 0x000fca00078e00ff */
[----:B------:R0:W5:Y:S02]  /*07c0*/  @P5 LDG.E.EL R37, desc[UR6][R42.64] ;  /* 0x000000062a255981 */ /* 0x000164000c2e1900 */
[----:B0-----:R-:W-:Y:S01]  /*07d0*/  IMAD.WIDE R42, R41, 0x4, R24 ;  /* 0x00000004292a7825 */ /* 0x001fe200078e0218 */
[----:B------:R-:W-:-:S04]  /*07e0*/  IADD3 R41, R41, 0x1, RZ ;  /* 0x0000000129297810 */ /* 0x000fc80007ffe0ff */
[----:B------:R0:W5:Y:S02]  /*07f0*/  @P2 LDG.E.EL R35, desc[UR6][R42.64] ;  /* 0x000000062a232981 */ /* 0x000164000c2e1900 */
[----:B0-----:R-:W-:-:S05]  /*0800*/  IMAD.WIDE R42, R41, 0x4, R24 ;  /* 0x00000004292a7825 */ /* 0x001fca00078e0218 */
[----:B------:R0:W5:Y:S01]  /*0810*/  @P5 LDG.E.EL R36, desc[UR6][R42.64] ;  /* 0x000000062a245981 */ /* 0x000162000c2e1900 */
[----:B------:R-:W-:Y:S01]  /*0820*/  FADD R8, R33, R8 ;  /* 0x0000000821087221 */ /* 0x000fe20000000000 */
[C---:B------:R-:W-:Y:S02]  /*0830*/  VIADD R33, R5.reuse, 0x7 ;  /* 0x0000000705217836 */ /* 0x040fe40000000000 */
[----:B------:R-:W-:Y:S01]  /*0840*/  VIADD R45, R5, 0xffffffff ;  /* 0xffffffff052d7836 */ /* 0x000fe20000000000 */
[----:B------:R-:W-:-:S03]  /*0850*/  MOV R41, RZ ;  /* 0x000000ff00297202 */ /* 0x000fc60000000f00 */
[--C-:B0-----:R-:W-:Y:S02]  /*0860*/  IMAD R43, R18, 0x40, R45.reuse ;  /* 0x00000040122b7824 */ /* 0x101fe400078e022d */
[----:B------:R-:W-:Y:S02]  /*0870*/  IMAD R45, R20, 0x40, R45 ;  /* 0x00000040142d7824 */ /* 0x000fe400078e022d */
[----:B------:R-:W-:-:S04]  /*0880*/  IMAD.WIDE R42, R43, 0x4, R24 ;  /* 0x000000042b2a7825 */ /* 0x000fc800078e0218 */
[----:B------:R-:W-:Y:S01]  /*0890*/  FADD R22, R22, R9 ;  /* 0x0000000916167221 */ /* 0x000fe20000000000 */
[----:B------:R-:W-:Y:S01]  /*08a0*/  IMAD.MOV.U32 R9, RZ, RZ, RZ ;  /* 0x000000ffff097224 */ /* 0x000fe200078e00ff */
[----:B--2---:R-:W-:Y:S02]  /*08b0*/  SEL R19, R19, RZ, P6 ;  /* 0x000000ff13137207 */ /* 0x004fe40003000000 */
[----:B---3--:R-:W-:Y:S02]  /*08c0*/  SEL R31, R31, RZ, P6 ;  /* 0x000000ff1f1f7207 */ /* 0x008fe40003000000 */
[----:B------:R-:W-:-:S13]  /*08d0*/  ISETP.LT.U32.AND P6, PT, R33, 0x47, P4 ;  /* 0x000000472100780c */ /* 0x000fda00027c1070 */
[----:B------:R0:W2:Y:S02]  /*08e0*/  @P6 LDG.E.EL R41, desc[UR6][R42.64] ;  /* 0x000000062a296981 */ /* 0x0000a4000c2e1900 */
[----:B0-----:R-:W-:-:S05]  /*08f0*/  IMAD.WIDE R42, R45, 0x4, R24 ;  /* 0x000000042d2a7825 */ /* 0x001fca00078e0218 */
[----:B------:R0:W3:Y:S01]  /*0900*/  @P6 LDG.E.EL R9, desc[UR6][R42.64] ;  /* 0x000000062a096981 */ /* 0x0000e2000c2e1900 */
[----:B------:R-:W-:Y:S02]  /*0910*/  LOP3.LUT R26, R26, 0x1c, R27, 0xf8, !PT ;  /* 0x0000001c1a1a7812 */ /* 0x000fe400078ef81b */
[----:B------:R-:W-:Y:S02]  /*0920*/  LOP3.LUT R27, R34, R28, RZ, 0xfc, !PT ;  /* 0x0000001c221b7212 */ /* 0x000fe400078efcff */
[----:B------:R-:W-:Y:S01]  /*0930*/  LOP3.LUT R28, R34, 0x10, R28, 0xfe, !PT ;  /* 0x00000010221c7812 */ /* 0x000fe200078efe1c */
[----:B------:R-:W-:Y:S01]  /*0940*/  HFMA2.MMA R34, -RZ, RZ, 0, 0 ;  /* 0x00000000ff227435 */ /* 0x000fe200000001ff */
[--C-:B0-----:R-:W-:Y:S02]  /*0950*/  IMAD R42, R18, 0x40, R5.reuse ;  /* 0x00000040122a7824 */ /* 0x101fe400078e0205 */
[----:B------:R-:W-:Y:S01]  /*0960*/  FADD R12, R30, R12 ;  /* 0x0000000c1e0c7221 */ /* 0x000fe20000000000 */
[----:B------:R-:W-:-:S02]  /*0970*/  IMAD R30, R20, 0x40, R5 ;  /* 0x00000040141e7824 */ /* 0x000fc400078e0205 */
[----:B------:R-:W-:-:S04]  /*0980*/  IMAD.WIDE R44, R42, 0x4, R24 ;  /* 0x000000042a2c7825 */ /* 0x000fc800078e0218 */
[----:B------:R-:W-:Y:S01]  /*0990*/  FADD R13, R21, R13 ;  /* 0x0000000d150d7221 */ /* 0x000fe20000000000 */
[----:B----4-:R-:W-:Y:S01]  /*09a0*/  SEL R40, R40, RZ, P2 ;  /* 0x000000ff28287207 */ /* 0x010fe20001000000 */
[----:B------:R-:W-:Y:S01]  /*09b0*/  IMAD.MOV.U32 R21, RZ, RZ, RZ ;  /* 0x000000ffff157224 */ /* 0x000fe200078e00ff */
[----:B-----5:R-:W-:Y:S02]  /*09c0*/  SEL R37, R37, RZ, P5 ;  /* 0x000000ff25257207 */ /* 0x020fe40002800000 */
[----:B------:R-:W-:Y:S02]  /*09d0*/  SEL R35, R35, RZ, P2 ;  /* 0x000000ff23237207 */ /* 0x000fe40001000000 */
[----:B------:R-:W-:Y:S02]  /*09e0*/  ISETP.GE.U32.AND P2, PT, R33, 0x47, PT ;  /* 0x000000472100780c */ /* 0x000fe40003f46070 */
[----:B------:R-:W-:Y:S02]  /*09f0*/  SEL R36, R36, RZ, P5 ;  /* 0x000000ff24247207 */ /* 0x000fe40002800000 */
[----:B------:R-:W-:-:S13]  /*0a00*/  ISETP.GT.AND P5, PT, R0, RZ, !P2 ;  /* 0x000000ff0000720c */ /* 0x000fda00057a4270 */
[----:B------:R0:W4:Y:S02]  /*0a10*/  @P5 LDG.E.EL R34, desc[UR6][R44.64] ;  /* 0x000000062c225981 */ /* 0x000124000c2e1900 */
[----:B0-----:R-:W-:-:S05]  /*0a20*/  IMAD.WIDE R44, R30, 0x4, R24 ;  /* 0x000000041e2c7825 */ /* 0x001fca00078e0218 */
[----:B------:R-:W5:Y:S01]  /*0a30*/  @P5 LDG.E.EL R21, desc[UR6][R44.64] ;  /* 0x000000062c155981 */ /* 0x000f62000c2e1900 */
[----:B------:R-:W-:Y:S01]  /*0a40*/  FADD R32, R32, R10 ;  /* 0x0000000a20207221 */ /* 0x000fe20000000000 */
[----:B------:R-:W-:Y:S01]  /*0a50*/  FADD R17, R8, R17 ;  /* 0x0000001108117221 */ /* 0x000fe20000000000 */
[----:B------:R-:W-:Y:S01]  /*0a60*/  FADD R39, R39, R11 ;  /* 0x0000000b27277221 */ /* 0x000fe20000000000 */
[----:B------:R-:W-:Y:S01]  /*0a70*/  FADD R29, R29, R14 ;  /* 0x0000000e1d1d7221 */ /* 0x000fe20000000000 */
[----:B------:R-:W-:Y:S01]  /*0a80*/  FADD R38, R38, R15 ;  /* 0x0000000f26267221 */ /* 0x000fe20000000000 */
[----:B------:R-:W-:Y:S01]  /*0a90*/  IMAD.MOV.U32 R8, RZ, RZ, RZ ;  /* 0x000000ffff087224 */ /* 0x000fe200078e00ff */
[----:B------:R-:W-:Y:S01]  /*0aa0*/  CS2R R10, SRZ ;  /* 0x00000000000a7805 */ /* 0x000fe2000001ff00 */
[----:B------:R-:W-:-:S04]  /*0ab0*/  IMAD.WIDE R14, R42, 0x4, R24 ;  /* 0x000000042a0e7825 */ /* 0x000fc800078e0218 */
[----:B------:R-:W-:Y:S01]  /*0ac0*/  FADD R19, R22, R19 ;  /* 0x0000001316137221 */ /* 0x000fe20000000000 */
[----:B------:R-:W-:Y:S01]  /*0ad0*/  FADD R23, R12, R23 ;  /* 0x000000170c177221 */ /* 0x000fe20000000000 */
[----:B------:R-:W-:Y:S01]  /*0ae0*/  FADD R22, R13, R31 ;  /* 0x0000001f0d167221 */ /* 0x000fe20000000000 */
[----:B------:R-:W-:Y:S01]  /*0af0*/  CS2R R12, SRZ ;  /* 0x00000000000c7805 */ /* 0x000fe2000001ff00 */
[----:B------:R-:W-:Y:S01]  /*0b00*/  IMAD.WIDE R30, R30, 0x4, R24 ;  /* 0x000000041e1e7825 */ /* 0x000fe200078e0218 */
[----:B--2---:R-:W-:Y:S02]  /*0b10*/  SEL R41, R41, RZ, P6 ;  /* 0x000000ff29297207 */ /* 0x004fe40003000000 */
[----:B---3--:R-:W-:Y:S02]  /*0b20*/  SEL R43, R9, RZ, P6 ;  /* 0x000000ff092b7207 */ /* 0x008fe40003000000 */
[----:B------:R-:W-:Y:S02]  /*0b30*/  ISETP.LT.U32.AND P6, PT, R33, 0x47, P3 ;  /* 0x000000472100780c */ /* 0x000fe40001fc1070 */
[----:B------:R-:W-:-:S11]  /*0b40*/  MOV R9, RZ ;  /* 0x000000ff00097202 */ /* 0x000fd60000000f00 */
[----:B------:R0:W2:Y:S02]  /*0b50*/  @P6 LDG.E.EL.128 R8, desc[UR6][R14.64] ;  /* 0x000000060e086981 */ /* 0x0000a4000c2e1d00 */
[----:B0-----:R-:W-:-:S06]  /*0b60*/  CS2R R14, SRZ ;  /* 0x00000000000e7805 */ /* 0x001fcc000001ff00 */
[----:B------:R0:W3:Y:S01]  /*0b70*/  @P6 LDG.E.EL.128 R12, desc[UR6][R30.64] ;  /* 0x000000061e0c6981 */ /* 0x0000e2000c2e1d00 */
[----:B------:R-:W-:Y:S01]  /*0b80*/  FADD R37, R39, R37 ;  /* 0x0000002527257221 */ /* 0x000fe20000000000 */
[----:B------:R-:W-:Y:S01]  /*0b90*/  LOP3.LUT R45, R5, 0x1, RZ, 0xfc, !PT ;  /* 0x00000001052d7812 */ /* 0x000fe200078efcff */
[----:B------:R-:W-:Y:S01]  /*0ba0*/  FADD R29, R29, R35 ;  /* 0x000000231d1d7221 */ /* 0x000fe20000000000 */
[----:B------:R-:W-:Y:S01]  /*0bb0*/  FADD R36, R38, R36 ;  /* 0x0000002426247221 */ /* 0x000fe20000000000 */
[----:B------:R-:W-:Y:S02]  /*0bc0*/  HFMA2.MMA R38, -RZ, RZ, 0, 0 ;  /* 0x00000000ff267435 */ /* 0x000fe400000001ff */
[--C-:B------:R-:W-:Y:S02]  /*0bd0*/  IMAD R35, R18, 0x40, R45.reuse ;  /* 0x0000004012237824 */ /* 0x100fe400078e022d */
[----:B------:R-:W-:Y:S02]  /*0be0*/  IMAD R45, R20, 0x40, R45 ;  /* 0x00000040142d7824 */ /* 0x000fe400078e022d */
[----:B------:R-:W-:Y:S01]  /*0bf0*/  FADD R32, R32, R40 ;  /* 0x0000002820207221 */ /* 0x000fe20000000000 */
[----:B------:R-:W-:-:S02]  /*0c00*/  IMAD.MOV.U32 R40, RZ, RZ, RZ ;  /* 0x000000ffff287224 */ /* 0x000fc400078e00ff */
[----:B0-----:R-:W-:-:S04]  /*0c10*/  IMAD.WIDE R30, R45, 0x4, R24 ;  /* 0x000000042d1e7825 */ /* 0x001fc800078e0218 */
[----:B------:R-:W-:Y:S01]  /*0c20*/  FADD R17, R17, R41 ;  /* 0x0000002911117221 */ /* 0x000fe20000000000 */
[----:B------:R-:W-:Y:S01]  /*0c30*/  FADD R23, R23, R43 ;  /* 0x0000002b17177221 */ /* 0x000fe20000000000 */
[----:B----4-:R-:W-:Y:S01]  /*0c40*/  SEL R39, R34, RZ, P5 ;  /* 0x000000ff22277207 */ /* 0x010fe20002800000 */
[----:B------:R-:W-:Y:S01]  /*0c50*/  IMAD.WIDE R34, R35, 0x4, R24 ;  /* 0x0000000423227825 */ /* 0x000fe200078e0218 */
[----:B-----5:R-:W-:Y:S02]  /*0c60*/  SEL R21, R21, RZ, P5 ;  /* 0x000000ff15157207 */ /* 0x020fe40002800000 */
[----:B------:R-:W-:-:S13]  /*0c70*/  ISETP.GT.AND P5, PT, R4, RZ, !P2 ;  /* 0x000000ff0400720c */ /* 0x000fda00057a4270 */
[----:B------:R-:W4:Y:S04]  /*0c80*/  @P5 LDG.E.EL R40, desc[UR6][R34.64] ;  /* 0x0000000622285981 */ /* 0x000f28000c2e1900 */
[----:B------:R-:W5:Y:S01]  /*0c90*/  @P5 LDG.E.EL R38, desc[UR6][R30.64] ;  /* 0x000000061e265981 */ /* 0x000f62000c2e1900 */
[----:B------:R-:W-:Y:S01]  /*0ca0*/  FADD R21, R22, R21 ;  /* 0x0000001516157221 */ /* 0x000fe20000000000 */
[----:B------:R-:W-:Y:S01]  /*0cb0*/  FADD R19, R19, R39 ;  /* 0x0000002713137221 */ /* 0x000fe20000000000 */
[----:B------:R-:W-:Y:S02]  /*0cc0*/  MOV R39, RZ ;  /* 0x000000ff00277202 */ /* 0x000fe40000000f00 */
[----:B--2---:R-:W-:Y:S02]  /*0cd0*/  SEL R42, R8, RZ, P6 ;  /* 0x000000ff082a7207 */ /* 0x004fe40003000000 */
[----:B------:R-:W-:-:S02]  /*0ce0*/  SEL R22, R9, RZ, P6 ;  /* 0x000000ff09167207 */ /* 0x000fc40003000000 */
[----:B------:R-:W-:Y:S02]  /*0cf0*/  SEL R10, R10, RZ, P6 ;  /* 0x000000ff0a0a7207 */ /* 0x000fe40003000000 */
[----:B------:R-:W-:Y:S02]  /*0d00*/  SEL R11, R11, RZ, P6 ;  /* 0x000000ff0b0b7207 */ /* 0x000fe40003000000 */
[----:B---3--:R-:W-:Y:S02]  /*0d10*/  SEL R8, R12, RZ, P6 ;  /* 0x000000ff0c087207 */ /* 0x008fe40003000000 */
[----:B------:R-:W-:Y:S02]  /*0d20*/  SEL R12, R15, RZ, P6 ;  /* 0x000000ff0f0c7207 */ /* 0x000fe40003000000 */
[----:B------:R-:W-:Y:S02]  /*0d30*/  LOP3.LUT R15, R5, 0x2, RZ, 0xfc, !PT ;  /* 0x00000002050f7812 */ /* 0x000fe400078efcff */
[----:B------:R-:W-:-:S02]  /*0d40*/  SEL R13, R13, RZ, P6 ;  /* 0x000000ff0d0d7207 */ /* 0x000fc40003000000 */
[----:B------:R-:W-:Y:S02]  /*0d50*/  SEL R9, R14, RZ, P6 ;  /* 0x000000ff0e097207 */ /* 0x000fe40003000000 */
[----:B------:R-:W-:Y:S01]  /*0d60*/  ISETP.GT.AND P6, PT, R3, RZ, !P2 ;  /* 0x000000ff0300720c */ /* 0x000fe200057c4270 */
[--C-:B------:R-:W-:Y:S02]  /*0d70*/  IMAD R45, R18, 0x40, R15.reuse ;  /* 0x00000040122d7824 */ /* 0x100fe400078e020f */
[----:B------:R-:W-:Y:S02]  /*0d80*/  IMAD R15, R20, 0x40, R15 ;  /* 0x00000040140f7824 */ /* 0x000fe400078e020f */
[----:B------:R-:W-:Y:S01]  /*0d90*/  FADD R17, R17, R42 ;  /* 0x0000002a11117221 */ /* 0x000fe20000000000 */
[----:B------:R-:W-:Y:S01]  /*0da0*/  CS2R R42, SRZ ;  /* 0x00000000002a7805 */ /* 0x000fe2000001ff00 */
[----:B------:R-:W-:-:S04]  /*0db0*/  IMAD.WIDE R44, R45, 0x4, R24 ;  /* 0x000000042d2c7825 */ /* 0x000fc800078e0218 */
[----:B------:R-:W-:Y:S02]  /*0dc0*/  IMAD.WIDE R14, R15, 0x4, R24 ;  /* 0x000000040f0e7825 */ /* 0x000fe400078e0218 */
[----:B------:R-:W2:Y:S04]  /*0dd0*/  @P6 LDG.E.EL R39, desc[UR6][R44.64] ;  /* 0x000000062c276981 */ /* 0x000ea8000c2e1900 */
[----:B------:R-:W3:Y:S01]  /*0de0*/  @P6 LDG.E.EL R42, desc[UR6][R14.64] ;  /* 0x000000060e2a6981 */ /* 0x000ee2000c2e1900 */
[----:B------:R-:W-:Y:S01]  /*0df0*/  FADD R19, R19, R22 ;  /* 0x0000001613137221 */ /* 0x000fe20000000000 */
[----:B------:R-:W-:Y:S02]  /*0e00*/  IMAD.MOV.U32 R41, RZ, RZ, RZ ;  /* 0x000000ffff297224 */ /* 0x000fe400078e00ff */
[----:B------:R-:W-:Y:S01]  /*0e10*/  IMAD.MOV.U32 R22, RZ, RZ, RZ ;  /* 0x000000ffff167224 */ /* 0x000fe200078e00ff */
[----:B----4-:R-:W-:-:S02]  /*0e20*/  SEL R40, R40, RZ, P5 ;  /* 0x000000ff28287207 */ /* 0x010fc40002800000 */
[----:B-----5:R-:W-:Y:S02]  /*0e30*/  SEL R38, R38, RZ, P5 ;  /* 0x000000ff26267207 */ /* 0x020fe40002800000 */
[----:B------:R-:W-:-:S13]  /*0e40*/  ISETP.LT.U32.AND P5, PT, R33, 0x47, P0 ;  /* 0x000000472100780c */ /* 0x000fda00007a1070 */
[----:B------:R0:W4:Y:S04]  /*0e50*/  @P5 LDG.E.EL R41, desc[UR6][R34.64] ;  /* 0x0000000622295981 */ /* 0x000128000c2e1900 */
[----:B------:R1:W5:Y:S01]  /*0e60*/  @P5 LDG.E.EL R22, desc[UR6][R30.64] ;  /* 0x000000061e165981 */ /* 0x000362000c2e1900 */
[----:B0-----:R-:W-:Y:S01]  /*0e70*/  HFMA2.MMA R35, -RZ, RZ, 0, 0 ;  /* 0x00000000ff237435 */ /* 0x001fe200000001ff */
[----:B--2---:R-:W-:Y:S02]  /*0e80*/  SEL R39, R39, RZ, P6 ;  /* 0x000000ff27277207 */ /* 0x004fe40003000000 */
[----:B---3--:R-:W-:Y:S02]  /*0e90*/  SEL R42, R42, RZ, P6 ;  /* 0x000000ff2a2a7207 */ /* 0x008fe40003000000 */
[----:B------:R-:W-:-:S13]  /*0ea0*/  ISETP.LT.U32.AND P6, PT, R0, 0x7, !P2 ;  /* 0x000000070000780c */ /* 0x000fda00057c1070 */
[----:B------:R0:W2:Y:S04]  /*0eb0*/  @P6 LDG.E.EL R43, desc[UR6][R44.64] ;  /* 0x000000062c2b6981 */ /* 0x0000a8000c2e1900 */
[----:B------:R3:W2:Y:S01]  /*0ec0*/  @P6 LDG.E.EL R35, desc[UR6][R14.64] ;  /* 0x000000060e236981 */ /* 0x0006a2000c2e1900 */
[----:B------:R-:W-:Y:S01]  /*0ed0*/  FADD R23, R23, R8 ;  /* 0x0000000817177221 */ /* 0x000fe20000000000 */
[----:B------:R-:W-:Y:S01]  /*0ee0*/  LOP3.LUT R8, R5, 0x3, RZ, 0xfc, !PT ;  /* 0x0000000305087812 */ /* 0x000fe200078efcff */
[----:B-1----:R-:W-:-:S04]  /*0ef0*/  IMAD.MOV.U32 R30, RZ, RZ, RZ ;  /* 0x000000ffff1e7224 */ /* 0x002fc800078e00ff */
[----:B------:R-:W-:Y:S01]  /*0f00*/  IMAD R31, R18, 0x40, R8 ;  /* 0x00000040121f7824 */ /* 0x000fe200078e0208 */
[----:B------:R-:W-:Y:S01]  /*0f10*/  LEA R8, R20, R8, 0x6 ;  /* 0x0000000814087211 */ /* 0x000fe200078e30ff */
[----:B0-----:R-:W-:Y:S02]  /*0f20*/  VIADD R45, R5, 0x4 ;  /* 0x00000004052d7836 */ /* 0x001fe40000000000 */
[----:B---3--:R-:W-:Y:S01]  /*0f30*/  IMAD.WIDE R14, R31, 0x4, R24 ;  /* 0x000000041f0e7825 */ /* 0x008fe200078e0218 */
[----:B------:R-:W-:-:S03]  /*0f40*/  ISETP.LT.U32.AND P2, PT, R16, 0x8, !P2 ;  /* 0x000000081000780c */ /* 0x000fc60005741070 */
[----:B------:R-:W-:Y:S01]  /*0f50*/  FADD R34, R21, R13 ;  /* 0x0000000d15227221 */ /* 0x000fe20000000000 */
[----:B------:R-:W-:Y:S01]  /*0f60*/  IMAD.MOV.U32 R31, RZ, RZ, RZ ;  /* 0x000000ffff1f7224 */ /* 0x000fe200078e00ff */
[----:B------:R-:W-:Y:S01]  /*0f70*/  LEA R21, R18, R45, 0x6 ;  /* 0x0000002d12157211 */ /* 0x000fe200078e30ff */
[----:B------:R-:W-:Y:S02]  /*0f80*/  IMAD.MOV.U32 R13, RZ, RZ, RZ ;  /* 0x000000ffff0d7224 */ /* 0x000fe400078e00ff */
[----:B------:R-:W-:Y:S02]  /*0f90*/  IMAD R45, R20, 0x40, R45 ;  /* 0x00000040142d7824 */ /* 0x000fe400078e022d */
[----:B------:R-:W-:-:S05]  /*0fa0*/  VIADD R44, R5, 0xf ;  /* 0x0000000f052c7836 */ /* 0x000fca0000000000 */
[----:B------:R-:W-:Y:S02]  /*0fb0*/  ISETP.LT.U32.AND P4, PT, R44, 0x47, P4 ;  /* 0x000000472c00780c */ /* 0x000fe40002781070 */
[----:B----4-:R-:W-:Y:S02]  /*0fc0*/  SEL R41, R41, RZ, P5 ;  /* 0x000000ff29297207 */ /* 0x010fe40002800000 */
[----:B-----5:R-:W-:Y:S02]  /*0fd0*/  SEL R22, R22, RZ, P5 ;  /* 0x000000ff16167207 */ /* 0x020fe40002800000 */
[----:B------:R-:W-:-:S13]  /*0fe0*/  ISETP.LT.U32.AND P5, PT, R33, 0x47, P1 ;  /* 0x000000472100780c */ /* 0x000fda0000fa1070 */
[----:B------:R0:W3:Y:S02]  /*0ff0*/  @P5 LDG.E.EL R30, desc[UR6][R14.64] ;  /* 0x000000060e1e5981 */ /* 0x0000e4000c2e1900 */
[----:B0-----:R-:W-:-:S05]  /*1000*/  IMAD.WIDE R14, R8, 0x4, R24 ;  /* 0x00000004080e7825 */ /* 0x001fca00078e0218 */
[----:B------:R0:W4:Y:S01]  /*1010*/  @P5 LDG.E.EL R31, desc[UR6][R14.64] ;  /* 0x000000060e1f5981 */ /* 0x000122000c2e1900 */
[----:B------:R-:W-:Y:S01]  /*1020*/  MOV R8, RZ ;  /* 0x000000ff00087202 */ /* 0x000fe20000000f00 */
[----:B0-----:R-:W-:-:S05]  /*1030*/  IMAD.WIDE R14, R21, 0x4, R24 ;  /* 0x00000004150e7825 */ /* 0x001fca00078e0218 */
[----:B------:R0:W5:Y:S02]  /*1040*/  @P2 LDG.E.EL R13, desc[UR6][R14.64] ;  /* 0x000000060e0d2981 */ /* 0x000164000c2e1900 */
[----:B0-----:R-:W-:-:S05]  /*1050*/  IMAD.WIDE R14, R45, 0x4, R24 ;  /* 0x000000042d0e7825 */ /* 0x001fca00078e0218 */
[----:B------:R0:W5:Y:S01]  /*1060*/  @P2 LDG.E.EL R8, desc[UR6][R14.64] ;  /* 0x000000060e082981 */ /* 0x000162000c2e1900 */
[----:B------:R-:W-:Y:S01]  /*1070*/  FADD R29, R29, R38 ;  /* 0x000000261d1d7221 */ /* 0x000fe20000000000 */
[----:B0-----:R-:W-:Y:S01]  /*1080*/  HFMA2.MMA R15, -RZ, RZ, 0, 0 ;  /* 0x00000000ff0f7435 */ /* 0x001fe200000001ff */
[--C-:B------:R-:W-:Y:S02]  /*1090*/  IMAD R14, R18, 0x40, R33.reuse ;  /* 0x00000040120e7824 */ /* 0x100fe400078e0221 */
[----:B------:R-:W-:Y:S02]  /*10a0*/  IMAD R33, R20, 0x40, R33 ;  /* 0x0000004014217824 */ /* 0x000fe400078e0221 */
[----:B------:R-:W-:Y:S01]  /*10b0*/  FADD R38, R37, R39 ;  /* 0x0000002725267221 */ /* 0x000fe20000000000 */
[----:B------:R-:W-:Y:S01]  /*10c0*/  IMAD.MOV.U32 R39, RZ, RZ, RZ ;  /* 0x000000ffff277224 */ /* 0x000fe200078e00ff */
[----:B--2---:R-:W-:Y:S02]  /*10d0*/  SEL R21, R43, RZ, P6 ;  /* 0x000000ff2b157207 */ /* 0x004fe40003000000 */
[----:B------:R-:W-:-:S02]  /*10e0*/  SEL R35, R35, RZ, P6 ;  /* 0x000000ff23237207 */ /* 0x000fc40003000000 */
[----:B------:R-:W-:Y:S01]  /*10f0*/  ISETP.GE.U32.AND P6, PT, R44, 0x47, PT ;  /* 0x000000472c00780c */ /* 0x000fe20003fc6070 */
[----:B------:R-:W-:-:S05]  /*1100*/  IMAD.WIDE R44, R14, 0x4, R24 ;  /* 0x000000040e2c7825 */ /* 0x000fca00078e0218 */
[----:B------:R0:W2:Y:S02]  /*1110*/  @P4 LDG.E.EL R15, desc[UR6][R44.64] ;  /* 0x000000062c0f4981 */ /* 0x0000a4000c2e1900 */
[----:B0-----:R-:W-:-:S05]  /*1120*/  IMAD.WIDE R44, R33, 0x4, R24 ;  /* 0x00000004212c7825 */ /* 0x001fca00078e0218 */
[----:B------:R0:W2:Y:S01]  /*1130*/  @P4 LDG.E.EL R39, desc[UR6][R44.64] ;  /* 0x000000062c274981 */ /* 0x0000a2000c2e1900 */
[----:B------:R-:W-:Y:S01]  /*1140*/  FADD R37, R36, R42 ;  /* 0x0000002a24257221 */ /* 0x000fe20000000000 */
[----:B------:R-:W-:Y:S01]  /*1150*/  FADD R11, R38, R11 ;  /* 0x0000000b260b7221 */ /* 0x000fe20000000000 */
[----:B------:R-:W-:Y:S02]  /*1160*/  FADD R32, R32, R40 ;  /* 0x0000002820207221 */ /* 0x000fe40000000000 */
[----:B------:R-:W-:Y:S02]  /*1170*/  FADD R38, R37, R12 ;  /* 0x0000000c25267221 */ /* 0x000fe40000000000 */
[----:B------:R-:W-:Y:S01]  /*1180*/  FADD R10, R32, R10 ;  /* 0x0000000a200a7221 */ /* 0x000fe20000000000 */
[----:B0-----:R-:W-:-:S04]  /*1190*/  VIADD R45, R33, 0x1 ;  /* 0x00000001212d7836 */ /* 0x001fc80000000000 */
[----:B------:R-:W-:-:S04]  /*11a0*/  IMAD.WIDE R44, R45, 0x4, R24 ;  /* 0x000000042d2c7825 */ /* 0x000fc800078e0218 */
[----:B------:R-:W-:Y:S01]  /*11b0*/  FADD R19, R19, R21 ;  /* 0x0000001513137221 */ /* 0x000fe20000000000 */
[----:B------:R-:W-:Y:S01]  /*11c0*/  FADD R9, R29, R9 ;  /* 0x000000091d097221 */ /* 0x000fe20000000000 */
[----:B------:R-:W-:Y:S01]  /*11d0*/  FADD R21, R23, R22 ;  /* 0x0000001617157221 */ /* 0x000fe20000000000 */
[----:B------:R-:W-:Y:S01]  /*11e0*/  FADD R29, R34, R35 ;  /* 0x00000023221d7221 */ /* 0x000fe20000000000 */
[----:B------:R-:W-:Y:S01]  /*11f0*/  IADD3 R23, R33, 0x2, RZ ;  /* 0x0000000221177810 */ /* 0x000fe20007ffe0ff */
[----:B------:R-:W-:-:S04]  /*1200*/  VIADD R35, R14, 0x2 ;  /* 0x000000020e237836 */ /* 0x000fc80000000000 */
[----:B------:R-:W-:-:S04]  /*1210*/  IMAD.WIDE R34, R35, 0x4, R24 ;  /* 0x0000000423227825 */ /* 0x000fc800078e0218 */
[----:B------:R-:W-:-:S04]  /*1220*/  IMAD.WIDE R22, R23, 0x4, R24 ;  /* 0x0000000417167825 */ /* 0x000fc800078e0218 */
[----:B------:R-:W-:Y:S01]  /*1230*/  FADD R17, R17, R41 ;  /* 0x0000002911117221 */ /* 0x000fe20000000000 */
[----:B------:R-:W-:Y:S01]  /*1240*/  VIADD R41, R33, 0x3 ;  /* 0x0000000321297836 */ /* 0x000fe20000000000 */
[----:B---3--:R-:W-:-:S05]  /*1250*/  SEL R37, R30, RZ, P5 ;  /* 0x000000ff1e257207 */ /* 0x008fca0002800000 */
[----:B------:R-:W-:Y:S01]  /*1260*/  FADD R36, R10, R37 ;  /* 0x000000250a247221 */ /* 0x000fe20000000000 */
[----:B----4-:R-:W-:Y:S02]  /*1270*/  SEL R12, R31, RZ, P5 ;  /* 0x000000ff1f0c7207 */ /* 0x010fe40002800000 */
[----:B------:R-:W-:Y:S02]  /*1280*/  ISETP.GT.AND P5, PT, R0, RZ, !P6 ;  /* 0x000000ff0000720c */ /* 0x000fe400077a4270 */
[----:B-----5:R-:W-:-:S05]  /*1290*/  SEL R40, R13, RZ, P2 ;  /* 0x000000ff0d287207 */ /* 0x020fca0001000000 */
[----:B------:R-:W-:Y:S01]  /*12a0*/  FADD R40, R11, R40 ;  /* 0x000000280b287221 */ /* 0x000fe20000000000 */
[----:B------:R-:W-:Y:S02]  /*12b0*/  CS2R R10, SRZ ;  /* 0x00000000000a7805 */ /* 0x000fe4000001ff00 */
[----:B------:R-:W-:-:S04]  /*12c0*/  IADD3 R13, R14, 0x1, RZ ;  /* 0x000000010e0d7810 */ /* 0x000fc80007ffe0ff */
[----:B------:R-:W3:Y:S01]  /*12d0*/  @P5 LDG.E.EL R11, desc[UR6][R44.64] ;  /* 0x000000062c0b5981 */ /* 0x000ee2000c2e1900 */
[----:B------:R-:W-:Y:S02]  /*12e0*/  SEL R31, R8, RZ, P2 ;  /* 0x000000ff081f7207 */ /* 0x000fe40001000000 */
[----:B------:R-:W-:Y:S01]  /*12f0*/  ISETP.GT.AND P2, PT, R4, RZ, !P6 ;  /* 0x000000ff0400720c */ /* 0x000fe20007744270 */
[----:B------:R-:W-:Y:S01]  /*1300*/  FADD R37, R9, R12 ;  /* 0x0000000c09257221 */ /* 0x000fe20000000000 */
[----:B------:R-:W-:Y:S01]  /*1310*/  CS2R R8, SRZ ;  /* 0x0000000000087805 */ /* 0x000fe2000001ff00 */
[----:B------:R-:W-:-:S04]  /*1320*/  IMAD.WIDE R12, R13, 0x4, R24 ;  /* 0x000000040d0c7825 */ /* 0x000fc800078e0218 */
[----:B------:R-:W-:Y:S01]  /*1330*/  FADD R38, R38, R31 ;  /* 0x0000001f26267221 */ /* 0x000fe20000000000 */
[----:B------:R-:W-:Y:S01]  /*1340*/  VIADD R31, R14, 0x3 ;  /* 0x000000030e1f7836 */ /* 0x000fe20000000000 */
[----:B------:R-:W4:Y:S04]  /*1350*/  @P5 LDG.E.EL R10, desc[UR6][R12.64] ;  /* 0x000000060c0a5981 */ /* 0x000f28000c2e1900 */
[----:B------:R-:W5:Y:S04]  /*1360*/  @P2 LDG.E.EL R9, desc[UR6][R34.64] ;  /* 0x0000000622092981 */ /* 0x000f68000c2e1900 */
[----:B------:R-:W5:Y:S01]  /*1370*/  @P2 LDG.E.EL R8, desc[UR6][R22.64] ;  /* 0x0000000616082981 */ /* 0x000f62000c2e1900 */
[----:B------:R-:W-:Y:S01]  /*1380*/  IMAD.WIDE R32, R31, 0x4, R24 ;  /* 0x000000041f207825 */ /* 0x000fe200078e0218 */
[----:B------:R-:W-:-:S02]  /*1390*/  MOV R14, RZ ;  /* 0x000000ff000e7202 */ /* 0x000fc40000000f00 */
[----:B--2---:R-:W-:Y:S01]  /*13a0*/  SEL R30, R15, RZ, P4 ;  /* 0x000000ff0f1e7207 */ /* 0x004fe20002000000 */
[----:B------:R-:W-:-:S04]  /*13b0*/  IMAD.MOV.U32 R15, RZ, RZ, RZ ;  /* 0x000000ffff0f7224 */ /* 0x000fc800078e00ff */
[----:B------:R-:W-:Y:S01]  /*13c0*/  FADD R17, R17, R30 ;  /* 0x0000001e11117221 */ /* 0x000fe20000000000 */
[----:B------:R-:W-:Y:S01]  /*13d0*/  IMAD.WIDE R30, R41, 0x4, R24 ;  /* 0x00000004291e7825 */ /* 0x000fe200078e0218 */
[----:B------:R-:W-:Y:S02]  /*13e0*/  SEL R39, R39, RZ, P4 ;  /* 0x000000ff27277207 */ /* 0x000fe40002000000 */
[----:B------:R-:W-:-:S13]  /*13f0*/  ISETP.GT.AND P4, PT, R3, RZ, !P6 ;  /* 0x000000ff0300720c */ /* 0x000fda0007784270 */
[----:B------:R-:W2:Y:S04]  /*1400*/  @P4 LDG.E.EL R15, desc[UR6][R30.64] ;  /* 0x000000061e0f4981 */ /* 0x000ea8000c2e1900 */
[----:B------:R-:W2:Y:S01]  /*1410*/  @P4 LDG.E.EL R14, desc[UR6][R32.64] ;  /* 0x00000006200e4981 */ /* 0x000ea2000c2e1900 */
[----:B------:R-:W-:Y:S01]  /*1420*/  FADD R21, R21, R39 ;  /* 0x0000002715157221 */ /* 0x000fe20000000000 */
[----:B---3--:R-:W-:-:S05]  /*1430*/  SEL R42, R11, RZ, P5 ;  /* 0x000000ff0b2a7207 */ /* 0x008fca0002800000 */
[----:B------:R-:W-:Y:S01]  /*1440*/  FADD R29, R29, R42 ;  /* 0x0000002a1d1d7221 */ /* 0x000fe20000000000 */
[----:B------:R-:W-:-:S05]  /*1450*/  VIADD R42, R5, 0xf ;  /* 0x0000000f052a7836 */ /* 0x000fca0000000000 */
[----:B------:R-:W-:Y:S02]  /*1460*/  ISETP.LT.U32.AND P3, PT, R42, 0x47, P3 ;  /* 0x000000472a00780c */ /* 0x000fe40001f61070 */
[----:B----4-:R-:W-:Y:S02]  /*1470*/  SEL R10, R10, RZ, P5 ;  /* 0x000000ff0a0a7207 */ /* 0x010fe40002800000 */
[----:B-----5:R-:W-:Y:S02]  /*1480*/  SEL R9, R9, RZ, P2 ;  /* 0x000000ff09097207 */ /* 0x020fe40001000000 */
[----:B------:R-:W-:Y:S01]  /*1490*/  SEL R8, R8, RZ, P2 ;  /* 0x000000ff08087207 */ /* 0x000fe20001000000 */
[----:B------:R-:W-:Y:S02]  /*14a0*/  FADD R19, R19, R10 ;  /* 0x0000000a13137221 */ /* 0x000fe40000000000 */
[----:B------:R-:W-:Y:S01]  /*14b0*/  FADD R36, R36, R9 ;  /* 0x0000000924247221 */ /* 0x000fe20000000000 */
[----:B------:R-:W-:Y:S01]  /*14c0*/  CS2R R10, SRZ ;  /* 0x00000000000a7805 */ /* 0x000fe2000001ff00 */
[----:B------:R-:W-:Y:S01]  /*14d0*/  FADD R37, R37, R8 ;  /* 0x0000000825257221 */ /* 0x000fe20000000000 */
[----:B------:R-:W-:-:S06]  /*14e0*/  CS2R R8, SRZ ;  /* 0x0000000000087805 */ /* 0x000fcc000001ff00 */
[----:B------:R0:W3:Y:S02]  /*14f0*/  @P3 LDG.E.EL.128 R8, desc[UR6][R12.64] ;  /* 0x000000060c083981 */ /* 0x0000e4000c2e1d00 */
[----:B0-----:R-:W-:Y:S01]  /*1500*/  HFMA2.MMA R12, -RZ, RZ, 0, 0 ;  /* 0x00000000ff0c7435 */ /* 0x001fe200000001ff */
[----:B------:R-:W-:Y:S01]  /*1510*/  IMAD.MOV.U32 R13, RZ, RZ, RZ ;  /* 0x000000ffff0d7224 */ /* 0x000fe200078e00ff */
[----:B--2---:R-:W-:Y:S02]  /*1520*/  SEL R15, R15, RZ, P4 ;  /* 0x000000ff0f0f7207 */ /* 0x004fe40002000000 */
[----:B------:R-:W-:-:S03]  /*1530*/  SEL R39, R14, RZ, P4 ;  /* 0x000000ff0e277207 */ /* 0x000fc60002000000 */
[----:B------:R-:W-:Y:S01]  /*1540*/  FADD R38, R38, R15 ;  /* 0x0000000f26267221 */ /* 0x000fe20000000000 */
[----:B------:R-:W-:Y:S01]  /*1550*/  IMAD.MOV.U32 R14, RZ, RZ, RZ ;  /* 0x000000ffff0e7224 */ /* 0x000fe200078e00ff */
[----:B------:R-:W-:-:S06]  /*1560*/  MOV R15, RZ ;  /* 0x000000ff000f7202 */ /* 0x000fcc0000000f00 */
[----:B------:R-:W2:Y:S01]  /*1570*/  @P3 LDG.E.EL.128 R12, desc[UR6][R44.64] ;  /* 0x000000062c0c3981 */ /* 0x000ea2000c2e1d00 */
[----:B------:R-:W-:Y:S01]  /*1580*/  ISETP.LT.U32.AND P2, PT, R0, 0x7, !P6 ;  /* 0x000000070000780c */ /* 0x000fe20007741070 */
[----:B------:R-:W-:Y:S01]  /*1590*/  FADD R40, R40, R39 ;  /* 0x0000002728287221 */ /* 0x000fe20000000000 */
[----:B------:R-:W-:Y:S01]  /*15a0*/  IMAD.MOV.U32 R39, RZ, RZ, RZ ;  /* 0x000000ffff277224 */ /* 0x000fe200078e00ff */
[----:B------:R-:W-:Y:S01]  /*15b0*/  ISETP.LT.U32.AND P0, PT, R42, 0x47, P0 ;  /* 0x000000472a00780c */ /* 0x000fe20000701070 */
[----:B------:R-:W-:Y:S01]  /*15c0*/  VIADD R41, R5, 0xb ;  /* 0x0000000b05297836 */ /* 0x000fe20000000000 */
[----:B------:R-:W-:-:S08]  /*15d0*/  ISETP.LT.U32.AND P6, PT, R16, 0x8, !P6 ;  /* 0x000000081000780c */ /* 0x000fd000077c1070 */
[----:B------:R0:W4:Y:S01]  /*15e0*/  @P2 LDG.E.EL R39, desc[UR6][R32.64] ;  /* 0x0000000620272981 */ /* 0x000122000c2e1900 */
[----:B------:R-:W-:Y:S02]  /*15f0*/  LEA R43, R18, R41, 0x6 ;  /* 0x00000029122b7211 */ /* 0x000fe400078e30ff */
[----:B0-----:R-:W-:-:S03]  /*1600*/  CS2R R32, SRZ ;  /* 0x0000000000207805 */ /* 0x001fc6000001ff00 */
[----:B------:R-:W-:-:S03]  /*1610*/  VIADD R45, R43, 0x1 ;  /* 0x000000012b2d7836 */ /* 0x000fc60000000000 */
[----:B------:R0:W5:Y:S01]  /*1620*/  @P2 LDG.E.EL R32, desc[UR6][R30.64] ;  /* 0x000000061e202981 */ /* 0x000162000c2e1900 */
[----:B------:R-:W-:Y:S02]  /*1630*/  ISETP.LT.U32.AND P1, PT, R42, 0x47, P1 ;  /* 0x000000472a00780c */ /* 0x000fe40000f21070 */
[----:B------:R-:W-:Y:S02]  /*1640*/  ISETP.GE.AND P4, PT, R5, 0x40, PT ;  /* 0x000000400500780c */ /* 0x000fe40003f86270 */
[----:B0-----:R-:W-:Y:S01]  /*1650*/  CS2R R30, SRZ ;  /* 0x00000000001e7805 */ /* 0x001fe2000001ff00 */
[----:B------:R-:W-:-:S05]  /*1660*/  HFMA2.MMA R16, -RZ, RZ, 0, 0 ;  /* 0x00000000ff107435 */ /* 0x000fca00000001ff */
[----:B------:R0:W4:Y:S04]  /*1670*/  @P0 LDG.E.EL R30, desc[UR6][R34.64] ;  /* 0x00000006221e0981 */ /* 0x000128000c2e1900 */
[----:B------:R1:W4:Y:S01]  /*1680*/  @P0 LDG.E.EL R31, desc[UR6][R22.64] ;  /* 0x00000006161f0981 */ /* 0x000322000c2e1900 */
[----:B0-----:R-:W-:-:S05]  /*1690*/  IMAD.WIDE R34, R45, 0x4, R24 ;  /* 0x000000042d227825 */ /* 0x001fca00078e0218 */
[----:B------:R0:W4:Y:S01]  /*16a0*/  @P6 LDG.E.EL R33, desc[UR6][R34.64] ;  /* 0x0000000622216981 */ /* 0x000122000c2e1900 */
[----:B-1----:R-:W-:-:S04]  /*16b0*/  IMAD.WIDE R22, R43, 0x4, R24 ;  /* 0x000000042b167825 */ /* 0x002fc800078e0218 */
[C---:B------:R-:W-:Y:S01]  /*16c0*/  IMAD R43, R20.reuse, 0x40, R41 ;  /* 0x00000040142b7824 */ /* 0x040fe200078e0229 */
[----:B------:R-:W-:Y:S01]  /*16d0*/  LEA R41, R20, R5, 0x6 ;  /* 0x0000000514297211 */ /* 0x000fe200078e30ff */
[----:B0-----:R-:W-:Y:S02]  /*16e0*/  IMAD.MOV.U32 R34, RZ, RZ, RZ ;  /* 0x000000ffff227224 */ /* 0x001fe400078e00ff */
[----:B------:R-:W-:-:S04]  /*16f0*/  IMAD.MOV.U32 R20, RZ, RZ, RZ ;  /* 0x000000ffff147224 */ /* 0x000fc800078e00ff */
[----:B------:R0:W4:Y:S02]  /*1700*/  @P1 LDG.E.EL R34, desc[UR6][R22.64] ;  /* 0x0000000616221981 */ /* 0x000124000c2e1900 */
[----:B0-----:R-:W-:Y:S02]  /*1710*/  CS2R R22, SRZ ;  /* 0x0000000000167805 */ /* 0x001fe4000001ff00 */
[----:B---3--:R-:W-:Y:S02]  /*1720*/  SEL R8, R8, RZ, P3 ;  /* 0x000000ff08087207 */ /* 0x008fe40001800000 */
[----:B------:R-:W-:Y:S01]  /*1730*/  SEL R42, R9, RZ, P3 ;  /* 0x000000ff092a7207 */ /* 0x000fe20001800000 */
[----:B------:R-:W-:Y:S01]  /*1740*/  IMAD R9, R18, 0x40, R5 ;  /* 0x0000004012097824 */ /* 0x000fe200078e0205 */
[----:B------:R-:W-:Y:S01]  /*1750*/  SEL R11, R11, RZ, P3 ;  /* 0x000000ff0b0b7207 */ /* 0x000fe20001800000 */
[----:B------:R-:W-:Y:S01]  /*1760*/  FADD R35, R17, R8 ;  /* 0x0000000811237221 */ /* 0x000fe20000000000 */
[----:B------:R-:W-:-:S02]  /*1770*/  IMAD.MOV.U32 R17, RZ, RZ, RZ ;  /* 0x000000ffff117224 */ /* 0x000fc400078e00ff */
[----:B------:R-:W-:Y:S01]  /*1780*/  FADD R42, R19, R42 ;  /* 0x0000002a132a7221 */ /* 0x000fe20000000000 */
[----:B------:R-:W-:Y:S01]  /*1790*/  MOV R18, RZ ;  /* 0x000000ff00127202 */ /* 0x000fe20000000f00 */
[----:B------:R-:W-:Y:S02]  /*17a0*/  IMAD.MOV.U32 R19, RZ, RZ, RZ ;  /* 0x000000ffff137224 */ /* 0x000fe400078e00ff */
[----:B------:R-:W-:-:S04]  /*17b0*/  IMAD.WIDE R8, R9, 0x4, R24 ;  /* 0x0000000409087825 */ /* 0x000fc800078e0218 */
[----:B------:R-:W-:Y:S01]  /*17c0*/  FADD R40, R40, R11 ;  /* 0x0000000b28287221 */ /* 0x000fe20000000000 */
[----:B------:R0:W3:Y:S02]  /*17d0*/  @!P4 LDG.E.EL.128 R16, desc[UR6][R8.64] ;  /* 0x000000060810c981 */ /* 0x0000e4000c2e1d00 */
[----:B0-----:R-:W-:Y:S01]  /*17e0*/  IMAD.WIDE R8, R41, 0x4, R24 ;  /* 0x0000000429087825 */ /* 0x001fe200078e0218 */
[----:B------:R-:W-:Y:S01]  /*17f0*/  HFMA2.MMA R41, -RZ, RZ, 0, 0 ;  /* 0x00000000ff297435 */ /* 0x000fe200000001ff */
[----:B--2---:R-:W-:-:S05]  /*1800*/  SEL R12, R12, RZ, P3 ;  /* 0x000000ff0c0c7207 */ /* 0x004fca0001800000 */
[----:B------:R-:W-:Y:S01]  /*1810*/  FADD R11, R21, R12 ;  /* 0x0000000c150b7221 */ /* 0x000fe20000000000 */
[----:B------:R-:W-:-:S06]  /*1820*/  IMAD.MOV.U32 R21, RZ, RZ, RZ ;  /* 0x000000ffff157224 */ /* 0x000fcc00078e00ff */
[----:B------:R0:W2:Y:S02]  /*1830*/  @!P4 LDG.E.EL.128 R20, desc[UR6][R8.64] ;  /* 0x000000060814c981 */ /* 0x0000a4000c2e1d00 */
[----:B0-----:R-:W-:-:S05]  /*1840*/  IMAD.WIDE R8, R43, 0x4, R24 ;  /* 0x000000042b087825 */ /* 0x001fca00078e0218 */
[----:B------:R0:W2:Y:S01]  /*1850*/  @P1 LDG.E.EL R41, desc[UR6][R8.64] ;  /* 0x0000000608291981 */ /* 0x0000a2000c2e1900 */
[----:B------:R-:W-:Y:S02]  /*1860*/  VIADD R43, R43, 0x1 ;  /* 0x000000012b2b7836 */ /* 0x000fe40000000000 */
[----:B------:R-:W-:Y:S02]  /*1870*/  IMAD.MOV.U32 R12, RZ, RZ, RZ ;  /* 0x000000ffff0c7224 */ /* 0x000fe400078e00ff */
[----:B------:R-:W-:-:S05]  /*1880*/  IMAD.WIDE R24, R43, 0x4, R24 ;  /* 0x000000042b187825 */ /* 0x000fca00078e0218 */
[----:B------:R1:W2:Y:S01]  /*1890*/  @P6 LDG.E.EL R12, desc[UR6][R24.64] ;  /* 0x00000006180c6981 */ /* 0x0002a2000c2e1900 */
[----:B------:R-:W-:Y:S02]  /*18a0*/  SHF.R.S32.HI R6, RZ, 0x3, R6 ;  /* 0x00000003ff067819 */ /* 0x000fe40000011406 */
[----:B------:R-:W-:Y:S02]  /*18b0*/  ISETP.GE.AND P4, PT, R5, 0x38, PT ;  /* 0x000000380500780c */ /* 0x000fe40003f86270 */
[----:B------:R-:W-:Y:S01]  /*18c0*/  IADD3 R43, R6, 0x2, RZ ;  /* 0x00000002062b7810 */ /* 0x000fe20007ffe0ff */
[----:B0-----:R-:W-:-:S03]  /*18d0*/  VIADD R8, R4, 0x2 ;  /* 0x0000000204087836 */ /* 0x001fc60000000000 */
[----:B------:R-:W-:Y:S02]  /*18e0*/  SEL R44, R43, RZ, !P4 ;  /* 0x000000ff2b2c7207 */ /* 0x000fe40006000000 */
[C---:B------:R-:W-:Y:S02]  /*18f0*/  ISETP.GT.AND P4, PT, R4.reuse, 0x6, PT ;  /* 0x000000060400780c */ /* 0x040fe40003f84270 */
[----:B------:R-:W-:-:S04]  /*1900*/  ISETP.GE.AND P5, PT, R4, 0x7, PT ;  /* 0x000000070400780c */ /* 0x000fc80003fa6270 */
[----:B------:R-:W-:Y:S02]  /*1910*/  SEL R8, R8, RZ, !P5 ;  /* 0x000000ff08087207 */ /* 0x000fe40006800000 */
[----:B------:R-:W-:-:S03]  /*1920*/  ISETP.GT.AND P5, PT, R5, 0x37, PT ;  /* 0x000000370500780c */ /* 0x000fc60003fa4270 */
[----:B------:R-:W-:Y:S01]  /*1930*/  VIADD R5, R8, 0x9 ;  /* 0x0000000908057836 */ /* 0x000fe20000000000 */
[----:B-1----:R-:W-:Y:S02]  /*1940*/  SEL R25, RZ, 0x9, !P5 ;  /* 0x00000009ff197807 */ /* 0x002fe40006800000 */
[----:B------:R-:W-:-:S03]  /*1950*/  @!P4 IADD3 R5, R8, RZ, RZ ;  /* 0x000000ff0805c210 */ /* 0x000fc60007ffe0ff */
[----:B------:R-:W-:Y:S01]  /*1960*/  IMAD.IADD R25, R25, 0x1, R44 ;  /* 0x0000000119197824 */ /* 0x000fe200078e022c */
[----:B------:R-:W-:-:S04]  /*1970*/  IADD3 R8, R5, -R4, -R6 ;  /* 0x8000000405087210 */ /* 0x000fc80007ffe806 */
[----:B------:R-:W-:Y:S01]  /*1980*/  IADD3 R9, R8, 0x1, R25 ;  /* 0x0000000108097810 */ /* 0x000fe20007ffe019 */
[----:B------:R-:W-:Y:S01]  /*1990*/  IMAD.IADD R8, R25, 0x1, -R6 ;  /* 0x0000000119087824 */ /* 0x000fe200078e0a06 */
[----:B------:R-:W-:-:S03]  /*19a0*/  SEL R24, R13, RZ, P3 ;  /* 0x000000ff0d187207 */ /* 0x000fc60001800000 */
[----:B------:R-:W-:Y:S01]  /*19b0*/  IMAD R13, R8, R5, R9 ;  /* 0x00000005080d7224 */ /* 0x000fe200078e0209 */
[----:B------:R-:W-:Y:S01]  /*19c0*/  IADD3 R9, R6, -R25, RZ ;  /* 0x8000001906097210 */ /* 0x000fe20007ffe0ff */
[----:B------:R-:W-:-:S04]  /*19d0*/  IMAD.MOV.U32 R5, RZ, RZ, 0x9 ;  /* 0x00000009ff057424 */ /* 0x000fc800078e00ff */
[----:B------:R-:W-:Y:S01]  /*19e0*/  IMAD R4, R4, R9, R13 ;  /* 0x0000000904047224 */ /* 0x000fe200078e020d */
[----:B------:R-:W-:Y:S01]  /*19f0*/  VIADDMNMX R13, R7, 0x2, R5, PT ;  /* 0x00000002070d7846 */ /* 0x000fe20003800105 */
[----:B------:R-:W-:-:S03]  /*1a00*/  FADD R29, R29, R24 ;  /* 0x000000181d1d7221 */ /* 0x000fc60000000000 */
[----:B------:R-:W-:Y:S02]  /*1a10*/  IADD3 R24, R13, -R6, -R7 ;  /* 0x800000060d187210 */ /* 0x000fe40007ffe807 */
[----:B------:R-:W-:Y:S02]  /*1a20*/  VIADDMNMX R5, R0, 0x2, R5, PT ;  /* 0x0000000200057846 */ /* 0x000fe40003800105 */
[----:B------:R-:W-:-:S05]  /*1a30*/  IADD3 R24, R24, 0x1, R25 ;  /* 0x0000000118187810 */ /* 0x000fca0007ffe019 */
[----:B------:R-:W-:Y:S02]  /*1a40*/  IMAD R24, R13, R8, R24 ;  /* 0x000000080d187224 */ /* 0x000fe400078e0218 */
[----:B------:R-:W-:Y:S02]  /*1a50*/  IMAD.IADD R13, R5, 0x1, -R0 ;  /* 0x00000001050d7824 */ /* 0x000fe400078e0a00 */
[----:B------:R-:W-:-:S03]  /*1a60*/  IMAD R7, R7, R9, R24 ;  /* 0x0000000907077224 */ /* 0x000fc600078e0218 */
[----:B------:R-:W-:-:S04]  /*1a70*/  LOP3.LUT R24, R13, 0x1, RZ, 0xfc, !PT ;  /* 0x000000010d187812 */ /* 0x000fc800078efcff */
[----:B------:R-:W-:-:S05]  /*1a80*/  IADD3 R24, R25, R24, -R6 ;  /* 0x0000001819187210 */ /* 0x000fca0007ffe806 */
[----:B------:R-:W-:Y:S02]  /*1a90*/  IMAD R24, R5, R8, R24 ;  /* 0x0000000805187224 */ /* 0x000fe400078e0218 */
[----:B------:R-:W0:Y:S01]  /*1aa0*/  S2R R5, SR_TID.X ;  /* 0x0000000000057919 */ /* 0x000e220000002100 */
[C---:B------:R-:W-:Y:S02]  /*1ab0*/  ISETP.GT.AND P4, PT, R3.reuse, 0x6, PT ;  /* 0x000000060300780c */ /* 0x040fe40003f84270 */
[----:B------:R-:W-:Y:S02]  /*1ac0*/  ISETP.GE.AND P5, PT, R3, 0x7, PT ;  /* 0x000000070300780c */ /* 0x000fe40003fa6270 */
[----:B------:R-:W-:Y:S01]  /*1ad0*/  IADD3 R13, R3, 0x2, RZ ;  /* 0x00000002030d7810 */ /* 0x000fe20007ffe0ff */
[----:B------:R-:W1:Y:S03]  /*1ae0*/  S2UR UR5, SR_CgaCtaId ;  /* 0x00000000000579c3 */ /* 0x000e660000008800 */
[----:B------:R-:W-:-:S05]  /*1af0*/  SEL R43, R13, RZ, !P5 ;  /* 0x000000ff0d2b7207 */ /* 0x000fca0006800000 */
[----:B------:R-:W-:Y:S02]  /*1b00*/  VIADD R13, R43, 0x9 ;  /* 0x000000092b0d7836 */ /* 0x000fe40000000000 */
[----:B------:R-:W-:Y:S01]  /*1b10*/  @!P4 IMAD.MOV R13, RZ, RZ, R43 ;  /* 0x000000ffff0dc224 */ /* 0x000fe200078e022b */
[----:B------:R-:W-:-:S04]  /*1b20*/  SHF.R.S32.HI R43, RZ, 0x1a, R2 ;  /* 0x0000001aff2b7819 */ /* 0x000fc80000011402 */
[----:B------:R-:W-:Y:S02]  /*1b30*/  IADD3 R6, R13, -R3, -R6 ;  /* 0x800000030d067210 */ /* 0x000fe40007ffe806 */
[----:B------:R-:W-:Y:S02]  /*1b40*/  SGXT R43, R43, 0x1 ;  /* 0x000000012b2b781a */ /* 0x000fe40000000200 */
[----:B------:R-:W-:Y:S02]  /*1b50*/  IADD3 R25, R6, 0x1, R25 ;  /* 0x0000000106197810 */ /* 0x000fe40007ffe019 */
[----:B------:R-:W-:Y:S01]  /*1b60*/  LEA.HI R43, R43, R26, RZ, 0xb ;  /* 0x0000001a2b2b7211 */ /* 0x000fe200078f58ff */
[----:B------:R-:W-:Y:S02]  /*1b70*/  IMAD R6, R0, R9, R24 ;  /* 0x0000000900067224 */ /* 0x000fe400078e0218 */
[----:B------:R-:W-:Y:S01]  /*1b80*/  IMAD R8, R8, R13, R25 ;  /* 0x0000000d08087224 */ /* 0x000fe200078e0219 */
[----:B------:R-:W-:Y:S01]  /*1b90*/  SHF.L.U32 R2, R43, 0x6, RZ ;  /* 0x000000062b027819 */ /* 0x000fe200000006ff */
[----:B0-----:R-:W-:Y:S01]  /*1ba0*/  IMAD.SHL.U32 R0, R5, 0x80, RZ ;  /* 0x0000008005007824 */ /* 0x001fe200078e00ff */
[----:B------:R-:W-:Y:S01]  /*1bb0*/  SHF.R.U32.HI R13, RZ, 0x3, R5 ;  /* 0x00000003ff0d7819 */ /* 0x000fe20000011605 */
[----:B------:R-:W-:Y:S01]  /*1bc0*/  UMOV UR4, 0x400 ;  /* 0x0000040000047882 */ /* 0x000fe20000000000 */
[----:B------:R-:W-:-:S02]  /*1bd0*/  LOP3.LUT R43, R43, 0xfffff800, RZ, 0xc0, !PT ;  /* 0xfffff8002b2b7812 */ /* 0x000fc400078ec0ff */
[----:B------:R-:W-:Y:S01]  /*1be0*/  LOP3.LUT R2, R2, 0xfffe0000, RZ, 0xc0, !PT ;  /* 0xfffe000002027812 */ /* 0x000fe200078ec0ff */
[----:B-1----:R-:W-:Y:S01]  /*1bf0*/  UPRMT UR4, UR5, 0x654, UR4 ;  /* 0x0000065405047896 */ /* 0x002fe20008000004 */
[----:B------:R-:W-:Y:S02]  /*1c00*/  SGXT.U32 R13, R13, 0x4 ;  /* 0x000000040d0d781a */ /* 0x000fe40000000000 */
[----:B------:R-:W-:Y:S01]  /*1c10*/  LOP3.LUT R0, R0, 0x380, RZ, 0xc0, !PT ;  /* 0x0000038000007812 */ /* 0x000fe200078ec0ff */
[----:B------:R-:W-:Y:S01]  /*1c20*/  IMAD R8, R3, R9, R8 ;  /* 0x0000000903087224 */ /* 0x000fe200078e0208 */
[----:B------:R-:W-:Y:S02]  /*1c30*/  IADD3 R26, R2, R26, -R43 ;  /* 0x0000001a021a7210 */ /* 0x000fe40007ffe82b */
[C---:B------:R-:W-:Y:S02]  /*1c40*/  LOP3.LUT R2, R0.reuse, R13, RZ, 0xfc, !PT ;  /* 0x0000000d00027212 */ /* 0x040fe400078efcff */
[----:B------:R-:W-:-:S02]  /*1c50*/  LOP3.LUT R9, R0, 0x20, RZ, 0xfc, !PT ;  /* 0x0000002000097812 */ /* 0x000fc400078efcff */
[C---:B------:R-:W-:Y:S02]  /*1c60*/  LOP3.LUT R13, R0.reuse, 0x40, RZ, 0xfc, !PT ;  /* 0x00000040000d7812 */ /* 0x040fe400078efcff */
[C---:B------:R-:W-:Y:S02]  /*1c70*/  LOP3.LUT R24, R0.reuse, 0x60, RZ, 0xfc, !PT ;  /* 0x0000006000187812 */ /* 0x040fe400078efcff */
[----:B------:R-:W-:Y:S02]  /*1c80*/  LEA.HI R3, R0, UR4, RZ, 0x1f ;  /* 0x0000000400037c11 */ /* 0x000fe4000f8ff8ff */
[----:B------:R-:W-:Y:S02]  /*1c90*/  LEA.HI R9, R9, UR4, RZ, 0x1f ;  /* 0x0000000409097c11 */ /* 0x000fe4000f8ff8ff */
[----:B------:R-:W-:Y:S02]  /*1ca0*/  LEA.HI R13, R13, UR4, RZ, 0x1f ;  /* 0x000000040d0d7c11 */ /* 0x000fe4000f8ff8ff */
[----:B------:R-:W-:Y:S01]  /*1cb0*/  LEA.HI R25, R24, UR4, RZ, 0x1f ;  /* 0x0000000418197c11 */ /* 0x000fe2000f8ff8ff */
[C---:B------:R-:W-:Y:S01]  /*1cc0*/  IMAD R3, R2.reuse, 0x4, R3 ;  /* 0x0000000402037824 */ /* 0x040fe200078e0203 */
[C---:B------:R-:W-:Y:S01]  /*1cd0*/  LEA R0, R2.reuse, R9, 0x2 ;  /* 0x0000000902007211 */ /* 0x040fe200078e10ff */
[----:B------:R-:W-:-:S02]  /*1ce0*/  IMAD R13, R2, 0x4, R13 ;  /* 0x00000004020d7824 */ /* 0x000fc400078e020d */
[----:B------:R-:W-:Y:S01]  /*1cf0*/  IMAD R2, R2, 0x4, R25 ;  /* 0x0000000402027824 */ /* 0x000fe200078e0219 */
[----:B---3--:R-:W-:Y:S01]  /*1d00*/  STS [R3], R16 ;  /* 0x0000001003007388 */ /* 0x008fe20000000800 */
[----:B------:R-:W-:-:S03]  /*1d10*/  SHF.L.U32 R24, R5, 0x2, RZ ;  /* 0x0000000205187819 */ /* 0x000fc600000006ff */
[----:B------:R0:W-:Y:S01]  /*1d20*/  STS [R0+0x80], R17 ;  /* 0x0000801100007388 */ /* 0x0001e20000000800 */
[----:B----4-:R-:W-:-:S03]  /*1d30*/  SEL R39, R39, RZ, P2 ;  /* 0x000000ff27277207 */ /* 0x010fc60001000000 */
[----:B------:R1:W-:Y:S01]  /*1d40*/  STS [R13+0x100], R18 ;  /* 0x000100120d007388 */ /* 0x0003e20000000800 */
[----:B------:R-:W-:-:S03]  /*1d50*/  I2FP.F32.S32 R7, R7 ;  /* 0x0000000700077245 */ /* 0x000fc60000201400 */
[----:B------:R-:W-:Y:S01]  /*1d60*/  STS [R2+0x180], R19 ;  /* 0x0001801302007388 */ /* 0x000fe20000000800 */
[----:B------:R-:W-:Y:S01]  /*1d70*/  LOP3.LUT R24, R24, 0x1fc, RZ, 0xc0, !PT ;  /* 0x000001fc18187812 */ /* 0x000fe200078ec0ff */
[----:B------:R-:W-:Y:S01]  /*1d80*/  FADD R42, R42, R39 ;  /* 0x000000272a2a7221 */ /* 0x000fe20000000000 */
[----:B------:R-:W-:Y:S01]  /*1d90*/  FSETP.GT.AND P5, PT, |R7|, 8.50705917302346158658e+37, PT ;  /* 0x7e8000000700780b */ /* 0x000fe20003fa4200 */
[----:B0-----:R-:W0:Y:S01]  /*1da0*/  LDC.64 R16, c[0x0][0x218] ;  /* 0x00008600ff107b82 */ /* 0x001e220000000a00 */
[----:B------:R-:W-:Y:S02]  /*1db0*/  I2FP.F32.S32 R39, R6 ;  /* 0x0000000600277245 */ /* 0x000fe40000201400 */
[----:B------:R-:W-:Y:S02]  /*1dc0*/  LOP3.LUT R9, R24, 0x200, RZ, 0xfc, !PT ;  /* 0x0000020018097812 */ /* 0x000fe400078efcff */
[----:B------:R-:W-:Y:S02]  /*1dd0*/  SEL R25, R10, RZ, P3 ;  /* 0x000000ff0a197207 */ /* 0x000fe40001800000 */
[----:B-----5:R-:W-:-:S02]  /*1de0*/  SEL R32, R32, RZ, P2 ;  /* 0x000000ff20207207 */ /* 0x020fc40001000000 */
[----:B------:R-:W-:Y:S02]  /*1df0*/  SHF.L.U32 R5, R5, 0x1, RZ ;  /* 0x0000000105057819 */ /* 0x000fe400000006ff */
[----:B------:R-:W-:Y:S02]  /*1e00*/  SEL R30, R30, RZ, P0 ;  /* 0x000000ff1e1e7207 */ /* 0x000fe40000000000 */
[----:B------:R-:W-:Y:S02]  /*1e10*/  SEL R10, R31, RZ, P0 ;  /* 0x000000ff1f0a7207 */ /* 0x000fe40000000000 */
[----:B------:R-:W-:Y:S02]  /*1e20*/  FSETP.GEU.AND P2, PT, |R7|, 1.175494350822287508e-38, PT ;  /* 0x008000000700780b */ /* 0x000fe40003f4e200 */
[----:B------:R-:W-:Y:S02]  /*1e30*/  FSETP.GT.AND P0, PT, |R39|, 8.50705917302346158658e+37, PT ;  /* 0x7e8000002700780b */ /* 0x000fe40003f04200 */
[----:B------:R-:W-:-:S02]  /*1e40*/  SHF.R.U32.HI R9, RZ, 0x1, R9 ;  /* 0x00000001ff097819 */ /* 0x000fc40000011609 */
[----:B------:R-:W-:Y:S02]  /*1e50*/  LOP3.LUT R5, R5, 0xf0, RZ, 0xc0, !PT ;  /* 0x000000f005057812 */ /* 0x000fe400078ec0ff */
[----:B------:R-:W-:Y:S02]  /*1e60*/  SEL R34, R34, RZ, P1 ;  /* 0x000000ff22227207 */ /* 0x000fe40000800000 */
[----:B------:R-:W-:Y:S01]  /*1e70*/  LOP3.LUT R9, R9, 0x1f0, RZ, 0xc0, !PT ;  /* 0x000001f009097812 */ /* 0x000fe200078ec0ff */
[----:B------:R-:W-:Y:S02]  /*1e80*/  VIADD R5, R5, UR4 ;  /* 0x0000000405057c36 */ /* 0x000fe40008000000 */
[----:B------:R-:W-:Y:S01]  /*1e90*/  @P5 FMUL R7, R7, 0.25 ;  /* 0x3e80000007075820 */ /* 0x000fe20000400000 */
[----:B------:R-:W-:Y:S01]  /*1ea0*/  FADD R35, R35, R30 ;  /* 0x0000001e23237221 */ /* 0x000fe20000000000 */
[----:B------:R-:W-:Y:S01]  /*1eb0*/  FADD R29, R29, R32 ;  /* 0x000000201d1d7221 */ /* 0x000fe20000000000 */
[----:B------:R-:W-:Y:S01]  /*1ec0*/  SEL R14, R14, RZ, P3 ;  /* 0x000000ff0e0e7207 */ /* 0x000fe20001800000 */
[----:B------:R-:W-:Y:S01]  /*1ed0*/  VIADD R9, R9, UR4 ;  /* 0x0000000409097c36 */ /* 0x000fe20008000000 */
[----:B------:R-:W-:Y:S01]  /*1ee0*/  SEL R15, R15, RZ, P3 ;  /* 0x000000ff0f0f7207 */ /* 0x000fe20001800000 */
[----:B------:R-:W-:Y:S01]  /*1ef0*/  FADD R30, R11, R10 ;  /* 0x0000000a0b1e7221 */ /* 0x000fe20000000000 */
[----:B------:R-:W-:Y:S01]  /*1f00*/  I2FP.F32.S32 R31, R8 ;  /* 0x00000008001f7245 */ /* 0x000fe20000201400 */
[----:B------:R-:W-:Y:S01]  /*1f10*/  @!P2 FMUL R7, R7, 16777216 ;  /* 0x4b8000000707a820 */ /* 0x000fe20000400000 */
[C---:B------:R-:W-:Y:S01]  /*1f20*/  ISETP.GE.AND P4, PT, R27.reuse, 0x40, PT ;  /* 0x000000401b00780c */ /* 0x040fe20003f86270 */
[--C-:B------:R-:W-:Y:S01]  /*1f30*/  IMAD R27, R27, 0x800, R26.reuse ;  /* 0x000008001b1b7824 */ /* 0x100fe200078e021a */
[C---:B------:R-:W-:Y:S01]  /*1f40*/  ISETP.GE.AND P3, PT, R28.reuse, 0x40, PT ;  /* 0x000000401c00780c */ /* 0x040fe20003f66270 */
[----:B------:R-:W-:Y:S01]  /*1f50*/  IMAD R28, R28, 0x800, R26 ;  /* 0x000008001c1c7824 */ /* 0x000fe200078e021a */
[----:B------:R-:W-:Y:S01]  /*1f60*/  I2FP.F32.S32 R43, R4 ;  /* 0x00000004002b7245 */ /* 0x000fe20000201400 */
[----:B------:R-:W-:Y:S01]  /*1f70*/  @P0 FMUL R42, R42, 0.25 ;  /* 0x3e8000002a2a0820 */ /* 0x000fe20000400000 */
[C---:B------:R-:W-:Y:S01]  /*1f80*/  LEA R26, R24.reuse, R5, 0x2 ;  /* 0x00000005181a7211 */ /* 0x040fe200078e10ff */
[----:B------:R-:W-:Y:S01]  /*1f90*/  @P0 FMUL R29, R29, 0.25 ;  /* 0x3e8000001d1d0820 */ /* 0x000fe20000400000 */
[----:B------:R-:W-:-:S02]  /*1fa0*/  IMAD R24, R24, 0x4, R9 ;  /* 0x0000000418187824 */ /* 0x000fc400078e0209 */
[----:B------:R-:W-:Y:S01]  /*1fb0*/  @P5 FMUL R35, R35, 0.25 ;  /* 0x3e80000023235820 */ /* 0x000fe20000400000 */
[----:B------:R-:W-:Y:S01]  /*1fc0*/  @P5 FMUL R30, R30, 0.25 ;  /* 0x3e8000001e1e5820 */ /* 0x000fe20000400000 */
[----:B------:R-:W-:Y:S01]  /*1fd0*/  FSETP.GT.AND P5, PT, |R43|, 8.50705917302346158658e+37, PT ;  /* 0x7e8000002b00780b */ /* 0x000fe20003fa4200 */
[----:B-1----:R-:W1:Y:S01]  /*1fe0*/  MUFU.RCP R18, R7 ;  /* 0x0000000700127308 */ /* 0x002e620000001000 */
[----:B------:R-:W-:Y:S01]  /*1ff0*/  @!P2 FMUL R35, R35, 16777216 ;  /* 0x4b8000002323a820 */ /* 0x000fe20000400000 */
[----:B------:R-:W-:Y:S01]  /*2000*/  @!P2 FMUL R30, R30, 16777216 ;  /* 0x4b8000001e1ea820 */ /* 0x000fe20000400000 */
[----:B------:R-:W-:Y:S01]  /*2010*/  FSETP.GEU.AND P2, PT, |R43|, 1.175494350822287508e-38, PT ;  /* 0x008000002b00780b */ /* 0x000fe20003f4e200 */
[----:B------:R-:W-:Y:S01]  /*2020*/  FADD R38, R38, R15 ;  /* 0x0000000f26267221 */ /* 0x000fe20000000000 */
[----:B------:R-:W-:Y:S02]  /*2030*/  FADD R32, R37, R14 ;  /* 0x0000000e25207221 */ /* 0x000fe40000000000 */
[----:B------:R-:W3:Y:S05]  /*2040*/  LDC.64 R14, c[0x0][0x220] ;  /* 0x00008800ff0e7b82 */ /* 0x000eea0000000a00 */
[----:B------:R-:W-:Y:S01]  /*2050*/  @P5 FMUL R43, R43, 0.25 ;  /* 0x3e8000002b2b5820 */ /* 0x000fe20000400000 */
[----:B-1----:R-:W-:-:S03]  /*2060*/  FMUL R30, R18, R30 ;  /* 0x0000001e121e7220 */ /* 0x002fc60000400000 */
[----:B------:R-:W-:Y:S01]  /*2070*/  @!P2 FMUL R43, R43, 16777216 ;  /* 0x4b8000002b2ba820 */ /* 0x000fe20000400000 */
[----:B------:R-:W-:Y:S01]  /*2080*/  FADD R25, R36, R25 ;  /* 0x0000001924197221 */ /* 0x000fe20000000000 */
[----:B------:R-:W-:-:S03]  /*2090*/  SEL R33, R33, RZ, P6 ;  /* 0x000000ff21217207 */ /* 0x000fc60003000000 */
[----:B------:R-:W-:Y:S01]  /*20a0*/  FADD R25, R25, R34 ;  /* 0x0000002219197221 */ /* 0x000fe20000000000 */
[----:B--2---:R1:W-:Y:S04]  /*20b0*/  STS [R3+0x40], R20 ;  /* 0x0000401403007388 */ /* 0x0043e80000000800 */
[----:B------:R-:W-:Y:S04]  /*20c0*/  STS [R0+0xc0], R21 ;  /* 0x0000c01500007388 */ /* 0x000fe80000000800 */
[----:B------:R2:W-:Y:S04]  /*20d0*/  STS [R13+0x140], R22 ;  /* 0x000140160d007388 */ /* 0x0005e80000000800 */
[----:B------:R4:W-:Y:S01]  /*20e0*/  STS [R2+0x1c0], R23 ;  /* 0x0001c01702007388 */ /* 0x0009e20000000800 */
[----:B------:R-:W-:Y:S01]  /*20f0*/  BAR.SYNC.DEFER_BLOCKING 0x0 ;  /* 0x0000000000007b1d */ /* 0x000fe20000010000 */
[----:B------:R-:W-:-:S02]  /*2100*/  SEL R41, R41, RZ, P1 ;  /* 0x000000ff29297207 */ /* 0x000fc40000800000 */
[C---:B------:R-:W-:Y:S01]  /*2110*/  FSETP.GEU.AND P1, PT, |R39|.reuse, 1.175494350822287508e-38, PT ;  /* 0x008000002700780b */ /* 0x040fe20003f2e200 */
[----:B------:R-:W-:Y:S01]  /*2120*/  @P0 FMUL R39, R39, 0.25 ;  /* 0x3e80000027270820 */ /* 0x000fe20000400000 */
[----:B------:R-:W-:-:S11]  /*2130*/  FSETP.GT.AND P0, PT, |R31|, 8.50705917302346158658e+37, PT ;  /* 0x7e8000001f00780b */ /* 0x000fd60003f04200 */
[----:B------:R-:W-:Y:S01]  /*2140*/  @!P1 FMUL R39, R39, 16777216 ;  /* 0x4b80000027279820 */ /* 0x000fe20000400000 */
[----:B------:R-:W-:Y:S01]  /*2150*/  @!P1 FMUL R42, R42, 16777216 ;  /* 0x4b8000002a2a9820 */ /* 0x000fe20000400000 */
[----:B------:R-:W-:Y:S01]  /*2160*/  @!P1 FMUL R29, R29, 16777216 ;  /* 0x4b8000001d1d9820 */ /* 0x000fe20000400000 */
[C---:B------:R-:W-:Y:S01]  /*2170*/  FSETP.GEU.AND P1, PT, |R31|.reuse, 1.175494350822287508e-38, PT ;  /* 0x008000001f00780b */ /* 0x040fe20003f2e200 */
[----:B------:R-:W5:Y:S04]  /*2180*/  LDS.128 R4, [R26] ;  /* 0x000000001a047984 */ /* 0x000f680000000c00 */
[----:B------:R-:W5:Y:S01]  /*2190*/  LDS.128 R8, [R24+0x800] ;  /* 0x0008000018087984 */ /* 0x000f620000000c00 */
[----:B------:R-:W-:Y:S01]  /*21a0*/  @P0 FMUL R31, R31, 0.25 ;  /* 0x3e8000001f1f0820 */ /* 0x000fe20000400000 */
[----:B-1----:R-:W-:-:S02]  /*21b0*/  FMUL R20, R18, R35 ;  /* 0x0000002312147220 */ /* 0x002fc40000400000 */
[----:B------:R-:W1:Y:S04]  /*21c0*/  LDC.64 R18, c[0x0][0x228] ;  /* 0x00008a00ff127b82 */ /* 0x000e680000000a00 */
[----:B------:R-:W-:Y:S01]  /*21d0*/  @!P1 FMUL R31, R31, 16777216 ;  /* 0x4b8000001f1f9820 */ /* 0x000fe20000400000 */
[----:B--2---:R-:W2:Y:S01]  /*21e0*/  MUFU.RCP R22, R43 ;  /* 0x0000002b00167308 */ /* 0x004ea20000001000 */
[----:B----4-:R-:W-:Y:S01]  /*21f0*/  SEL R23, R12, RZ, P6 ;  /* 0x000000ff0c177207 */ /* 0x010fe20003000000 */
[----:B------:R-:W-:Y:S01]  /*2200*/  FADD R40, R40, R33 ;  /* 0x0000002128287221 */ /* 0x000fe20000000000 */
[----:B------:R-:W-:-:S05]  /*2210*/  FADD R41, R32, R41 ;  /* 0x0000002920297221 */ /* 0x000fca0000000000 */
[----:B------:R-:W4:Y:S01]  /*2220*/  MUFU.RCP R31, R31 ;  /* 0x0000001f001f7308 */ /* 0x000f220000001000 */
[----:B------:R-:W-:Y:S01]  /*2230*/  FADD R23, R38, R23 ;  /* 0x0000001726177221 */ /* 0x000fe20000000000 */
[----:B------:R-:W-:Y:S01]  /*2240*/  @P5 FMUL R25, R25, 0.25 ;  /* 0x3e80000019195820 */ /* 0x000fe20000400000 */
[----:B------:R-:W-:Y:S01]  /*2250*/  @P0 FMUL R40, R40, 0.25 ;  /* 0x3e80000028280820 */ /* 0x000fe20000400000 */
[----:B------:R-:W-:Y:S01]  /*2260*/  @P5 FMUL R41, R41, 0.25 ;  /* 0x3e80000029295820 */ /* 0x000fe20000400000 */
[----:B------:R-:W-:Y:S01]  /*2270*/  @P0 FMUL R23, R23, 0.25 ;  /* 0x3e80000017170820 */ /* 0x000fe20000400000 */
[----:B------:R-:W-:Y:S01]  /*2280*/  @!P2 FMUL R25, R25, 16777216 ;  /* 0x4b8000001919a820 */ /* 0x000fe20000400000 */
[----:B------:R-:W-:Y:S01]  /*2290*/  @!P1 FMUL R40, R40, 16777216 ;  /* 0x4b80000028289820 */ /* 0x000fe20000400000 */
[----:B------:R-:W-:Y:S01]  /*22a0*/  @!P2 FMUL R41, R41, 16777216 ;  /* 0x4b8000002929a820 */ /* 0x000fe20000400000 */
[----:B------:R-:W-:Y:S01]  /*22b0*/  @!P1 FMUL R23, R23, 16777216 ;  /* 0x4b80000017179820 */ /* 0x000fe20000400000 */
[----:B--2---:R-:W-:Y:S01]  /*22c0*/  FMUL R12, R22, R25 ;  /* 0x00000019160c7220 */ /* 0x004fe20000400000 */
[----:B0-----:R-:W-:-:S04]  /*22d0*/  IMAD.WIDE R34, R27, 0x4, R16 ;  /* 0x000000041b227825 */ /* 0x001fc800078e0210 */
[----:B------:R-:W-:Y:S01]  /*22e0*/  FMUL R36, R22, R41 ;  /* 0x0000002916247220 */ /* 0x000fe20000400000 */
[C---:B----4-:R-:W-:Y:S01]  /*22f0*/  FMUL R25, R31.reuse, R40 ;  /* 0x000000281f197220 */ /* 0x050fe20000400000 */
[----:B------:R-:W-:Y:S01]  /*2300*/  FMUL R31, R31, R23 ;  /* 0x000000171f1f7220 */ /* 0x000fe20000400000 */
[----:B------:R-:W-:-:S04]  /*2310*/  IMAD.WIDE R22, R28, 0x4, R16 ;  /* 0x000000041c167825 */ /* 0x000fc800078e0210 */
[C-C-:B---3--:R-:W-:Y:S01]  /*2320*/  IMAD.WIDE R16, R27.reuse, 0x4, R14.reuse ;  /* 0x000000041b107825 */ /* 0x148fe200078e020e */
[----:B-----5:R-:W-:Y:S03]  /*2330*/  @!P4 STG.E.128 desc[UR6][R34.64], R4 ;  /* 0x000000042200c986 */ /* 0x020fe6000c101d06 */
[C---:B------:R-:W-:Y:S01]  /*2340*/  IMAD.WIDE R14, R28.reuse, 0x4, R14 ;  /* 0x000000041c0e7825 */ /* 0x040fe200078e020e */
[----:B------:R-:W-:Y:S03]  /*2350*/  @!P3 STG.E.128 desc[UR6][R22.64], R8 ;  /* 0x000000081600b986 */ /* 0x000fe6000c101d06 */
[--C-:B-1----:R-:W-:Y:S01]  /*2360*/  IMAD.WIDE R32, R27, 0x4, R18.reuse ;  /* 0x000000041b207825 */ /* 0x102fe200078e0212 */
[----:B------:R-:W-:Y:S03]  /*2370*/  @!P4 STG.E.128 desc[UR6][R16.64], R4 ;  /* 0x000000041000c986 */ /* 0x000fe6000c101d06 */
[----:B------:R-:W-:Y:S01]  /*2380*/  IMAD.WIDE R18, R28, 0x4, R18 ;  /* 0x000000041c127825 */ /* 0x000fe200078e0212 */
[----:B------:R-:W-:Y:S04]  /*2390*/  @!P3 STG.E.128 desc[UR6][R14.64], R8 ;  /* 0x000000080e00b986 */ /* 0x000fe8000c101d06 */
[----:B------:R0:W-:Y:S04]  /*23a0*/  @!P4 STG.E.128 desc[UR6][R32.64], R4 ;  /* 0x000000042000c986 */ /* 0x0001e8000c101d06 */
[----:B------:R-:W-:Y:S01]  /*23b0*/  @!P3 STG.E.128 desc[UR6][R18.64], R8 ;  /* 0x000000081200b986 */ /* 0x000fe2000c101d06 */
[----:B------:R-:W-:Y:S06]  /*23c0*/  BAR.SYNC.DEFER_BLOCKING 0x0 ;  /* 0x0000000000007b1d */ /* 0x000fec0000010000 */
[----:B------:R-:W1:Y:S02]  /*23d0*/  MUFU.RCP R39, R39 ;  /* 0x0000002700277308 */ /* 0x000e640000001000 */
[----:B0-----:R-:W0:Y:S01]  /*23e0*/  LDC.64 R6, c[0x0][0x230] ;  /* 0x00008c00ff067b82 */ /* 0x001e220000000a00 */
[C---:B-1----:R-:W-:Y:S01]  /*23f0*/  FMUL R21, R39.reuse, R42 ;  /* 0x0000002a27157220 */ /* 0x042fe20000400000 */
[----:B------:R-:W-:Y:S01]  /*2400*/  FMUL R29, R39, R29 ;  /* 0x0000001d271d7220 */ /* 0x000fe20000400000 */
[----:B------:R-:W-:Y:S04]  /*2410*/  STS [R3], R20 ;  /* 0x0000001403007388 */ /* 0x000fe80000000800 */
[----:B------:R-:W-:Y:S04]  /*2420*/  STS [R0+0x80], R21 ;  /* 0x0000801500007388 */ /* 0x000fe80000000800 */
[----:B------:R-:W-:Y:S04]  /*2430*/  STS [R13+0x100], R12 ;  /* 0x0001000c0d007388 */ /* 0x000fe80000000800 */
[----:B------:R-:W-:Y:S04]  /*2440*/  STS [R2+0x180], R25 ;  /* 0x0001801902007388 */ /* 0x000fe80000000800 */
[----:B------:R-:W-:Y:S04]  /*2450*/  STS [R3+0x40], R30 ;  /* 0x0000401e03007388 */ /* 0x000fe80000000800 */
[----:B------:R-:W-:Y:S04]  /*2460*/  STS [R0+0xc0], R29 ;  /* 0x0000c01d00007388 */ /* 0x000fe80000000800 */
[----:B------:R-:W-:Y:S04]  /*2470*/  STS [R13+0x140], R36 ;  /* 0x000140240d007388 */ /* 0x000fe80000000800 */
[----:B------:R-:W-:Y:S01]  /*2480*/  STS [R2+0x1c0], R31 ;  /* 0x0001c01f02007388 */ /* 0x000fe20000000800 */
[----:B------:R-:W-:Y:S06]  /*2490*/  BAR.SYNC.DEFER_BLOCKING 0x0 ;  /* 0x0000000000007b1d */ /* 0x000fec0000010000 */
[----:B------:R-:W1:Y:S01]  /*24a0*/  LDS.128 R8, [R26] ;  /* 0x000000001a087984 */ /* 0x000e620000000c00 */
[----:B0-----:R-:W-:-:S05]  /*24b0*/  IMAD.WIDE R4, R27, 0x4, R6 ;  /* 0x000000041b047825 */ /* 0x001fca00078e0206 */
[----:B-1----:R0:W-:Y:S02]  /*24c0*/  @!P4 STG.E.128 desc[UR6][R4.64], R8 ;  /* 0x000000080400c986 */ /* 0x0021e4000c101d06 */
[----:B0-----:R-:W-:Y:S05]  /*24d0*/  @P3 EXIT ;  /* 0x000000000000394d */ /* 0x001fea0003800000 */
[----:B------:R-:W0:Y:S01]  /*24e0*/  LDS.128 R24, [R24+0x800] ;  /* 0x0008000018187984 */ /* 0x000e220000000c00 */
[----:B------:R-:W-:-:S05]  /*24f0*/  IMAD.WIDE R28, R28, 0x4, R6 ;  /* 0x000000041c1c7825 */ /* 0x000fca00078e0206 */
[----:B0-----:R-:W-:Y:S01]  /*2500*/  STG.E.128 desc[UR6][R28.64], R24 ;  /* 0x000000181c007986 */ /* 0x001fe2000c101d06 */
[----:B------:R-:W-:Y:S05]  /*2510*/  EXIT ;  /* 0x000000000000794d */ /* 0x000fea0003800000 */
.L_x_0:
[----:B------:R-:W-:-:S00]  /*2520*/  BRA `(.L_x_0) ;  /* 0xfffffffc00fc7947 */ /* 0x000fc0000383ffff */
[----:B------:R-:W-:-:S00]  /*2530*/  NOP ;  /* 0x0000000000007918 */ /* 0x000fc00000000000 */
        /* <DEDUP_REMOVED lines=12> */
.L_x_1:


//--------------------- .nv.shared.triton_poi_fused_avg_pool2d_convolution_53 --------------------------
	.section	.nv.shared.triton_poi_fused_avg_pool2d_convolution_53,"aw",@nobits
	.sectionflags	@""
	.align	16
	.zero		1024


//--------------------- .nv.constant0.triton_poi_fused_avg_pool2d_convolution_53 --------------------------
	.section	.nv.constant0.triton_poi_fused_avg_pool2d_convolution_53,"a",@progbits
	.sectionflags	@""
	.align	4
.nv.constant0.triton_poi_fused_avg_pool2d_convolution_53:
	.zero		576
